// auto-generated by cutlass_sweep.gemm — config: {"arch": "sm_90", "cluster_m": 4, "cluster_n": 2, "dtype": "bf16", "dtype_b": "bf16", "layout": "nt", "stages": 0, "tile_k": 32, "tile_m": 256, "tile_n": 128}
#include "cutlass/cutlass.h"
#include "cutlass/gemm/collective/collective_builder.hpp"
#include "cutlass/gemm/device/gemm_universal_adapter.h"
#include "cutlass/gemm/kernel/gemm_universal.hpp"
#include "cutlass/epilogue/collective/collective_builder.hpp"

using ElemA = cutlass::bfloat16_t;
using ElemB = cutlass::bfloat16_t;
using ElemCD = cutlass::bfloat16_t;
using Acc  = float;
using TileShape    = cute::Shape<cute::_256, cute::_128, cute::_32>;
using ClusterShape = cute::Shape<cute::_4, cute::_2, cute::_1>;

using CollectiveEpilogue = typename cutlass::epilogue::collective::CollectiveBuilder<
    cutlass::arch::Sm90, cutlass::arch::OpClassTensorOp,
    TileShape, ClusterShape,
    cutlass::epilogue::collective::EpilogueTileAuto,
    Acc, Acc,
    ElemCD, cutlass::layout::RowMajor, 128 / cutlass::sizeof_bits<ElemCD>::value,
    ElemCD, cutlass::layout::RowMajor, 128 / cutlass::sizeof_bits<ElemCD>::value,
    cutlass::epilogue::collective::EpilogueScheduleAuto
  >::CollectiveOp;

using CollectiveMainloop = typename cutlass::gemm::collective::CollectiveBuilder<
    cutlass::arch::Sm90, cutlass::arch::OpClassTensorOp,
    ElemA, cutlass::layout::RowMajor, 128 / cutlass::sizeof_bits<ElemA>::value,
    ElemB, cutlass::layout::ColumnMajor, 128 / cutlass::sizeof_bits<ElemB>::value,
    Acc,
    TileShape, ClusterShape,
    cutlass::gemm::collective::StageCountAutoCarveout<static_cast<int>(sizeof(typename CollectiveEpilogue::SharedStorage))>,
    cutlass::gemm::collective::KernelScheduleAuto
  >::CollectiveOp;

using GemmKernel = cutlass::gemm::kernel::GemmUniversal<
    cute::Shape<int,int,int,int>,
    CollectiveMainloop,
    CollectiveEpilogue
>;
using Gemm = cutlass::gemm::device::GemmUniversalAdapter<GemmKernel>;

// Force the device kernel symbol into the cubin without needing a host main.
auto* _anchor = &cutlass::device_kernel<GemmKernel>;


// ===== COMPILED SASS (sm_90a) =====

	.target	sm_90a

	.elftype	@"ET_EXEC"


//--------------------- .note.nv.tkinfo           --------------------------
	.section	.note.nv.tkinfo,"",@"SHT_NOTE"
	.sectionflags	@"SHF_NOTE_NV_TKINFO"
	.tkinfo
        /*0018*/ 	.word	0x00000002
        /*0030*/ 	.string	""
        /*0030*/ 	.string	"ptxas"
        /*0030*/ 	.string	"Cuda compilation tools, release 13.0, V13.0.88"
        /*0030*/ 	.string	"Build cuda_13.0.r13.0/compiler.36424714_0"
        /*0030*/ 	.string	"-arch sm_90a -m 64 "



//--------------------- .note.nv.cuinfo           --------------------------
	.section	.note.nv.cuinfo,"",@"SHT_NOTE"
	.sectionflags	@"SHF_NOTE_NV_CUINFO"
        /*0018*/ 	.short	0x0002
        /*001a*/ 	.short	0x005a
        /*001c*/ 	.short	0x0082
	.zero		2


//--------------------- .nv.info                  --------------------------
	.section	.nv.info,"",@"SHT_CUDA_INFO"
	.align	4


	//----- nvinfo : EIATTR_REGCOUNT
	.align		4
        /*0000*/ 	.byte	0x04, 0x2f
        /*0002*/ 	.short	(.L_15 - .L_14)
	.align		4
.L_14:
        /*0004*/ 	.word	index@(_ZN7cutlass13device_kernelINS_4gemm6kernel13GemmUniversalIN4cute5tupleIJiiiiEEENS1_10collective13CollectiveMmaINS1_34MainloopSm90TmaGmmaWarpSpecializedILi9ENS5_IJNS4_1CILi4EEENSA_ILi2EEENSA_ILi1EEEEEENS1_35KernelTmaWarpSpecializedCooperativeEEENS5_IJNSA_ILi256EEENSA_ILi128EEENSA_ILi32EEEEEENS_10bfloat16_tENS5_IJlSD_lEEESL_SM_NS4_8TiledMMAINS4_8MMA_AtomIJNS4_4SM904GMMA28MMA_64x128x16_F32BF16BF16_SSILNSQ_5MajorE0ELSS_0ELNSQ_7ScaleInE1ELST_1EEEEEENS4_6LayoutINS5_IJSC_SD_SD_EEENS5_IJSD_NSA_ILi0EEESY_EEEEENS5_IJNS4_10UnderscoreES11_S11_EEEEENS4_23SM90_TMA_LOAD_MULTICASTENS4_14ComposedLayoutINS4_7SwizzleILi2ELi4ELi3EEENS4_18smem_ptr_flag_bitsILi16EEENSW_INS5_IJNSA_ILi8EEESJ_EEENS5_IJSJ_SD_EEEEEEEvNS4_8identityES14_S1E_vS1F_EENS_8epilogue10collective6detail29Sm90TmaWarpSpecializedAdapterINS1I_15DefaultEpilogueISL_SM_SM_NS1H_6thread17LinearCombinationISL_Li1EffLNS1M_9ScaleType4KindE0ELNS_15FloatRoundStyleE2ESL_EENS1_15EpilogueDefaultEEEEEvvEEEEvNT_6ParamsE)
        /*0008*/ 	.word	0x000000a8


	//----- nvinfo : EIATTR_FRAME_SIZE
	.align		4
.L_15:
        /*000c*/ 	.byte	0x04, 0x11
        /*000e*/ 	.short	(.L_17 - .L_16)
	.align		4
.L_16:
        /*0010*/ 	.word	index@(_ZN7cutlass13device_kernelINS_4gemm6kernel13GemmUniversalIN4cute5tupleIJiiiiEEENS1_10collective13CollectiveMmaINS1_34MainloopSm90TmaGmmaWarpSpecializedILi9ENS5_IJNS4_1CILi4EEENSA_ILi2EEENSA_ILi1EEEEEENS1_35KernelTmaWarpSpecializedCooperativeEEENS5_IJNSA_ILi256EEENSA_ILi128EEENSA_ILi32EEEEEENS_10bfloat16_tENS5_IJlSD_lEEESL_SM_NS4_8TiledMMAINS4_8MMA_AtomIJNS4_4SM904GMMA28MMA_64x128x16_F32BF16BF16_SSILNSQ_5MajorE0ELSS_0ELNSQ_7ScaleInE1ELST_1EEEEEENS4_6LayoutINS5_IJSC_SD_SD_EEENS5_IJSD_NSA_ILi0EEESY_EEEEENS5_IJNS4_10UnderscoreES11_S11_EEEEENS4_23SM90_TMA_LOAD_MULTICASTENS4_14ComposedLayoutINS4_7SwizzleILi2ELi4ELi3EEENS4_18smem_ptr_flag_bitsILi16EEENSW_INS5_IJNSA_ILi8EEESJ_EEENS5_IJSJ_SD_EEEEEEEvNS4_8identityES14_S1E_vS1F_EENS_8epilogue10collective6detail29Sm90TmaWarpSpecializedAdapterINS1I_15DefaultEpilogueISL_SM_SM_NS1H_6thread17LinearCombinationISL_Li1EffLNS1M_9ScaleType4KindE0ELNS_15FloatRoundStyleE2ESL_EENS1_15EpilogueDefaultEEEEEvvEEEEvNT_6ParamsE)
        /*0014*/ 	.word	0x00000000


	//----- nvinfo : EIATTR_MIN_STACK_SIZE
	.align		4
.L_17:
        /*0018*/ 	.byte	0x04, 0x12
        /*001a*/ 	.short	(.L_19 - .L_18)
	.align		4
.L_18:
        /*001c*/ 	.word	index@(_ZN7cutlass13device_kernelINS_4gemm6kernel13GemmUniversalIN4cute5tupleIJiiiiEEENS1_10collective13CollectiveMmaINS1_34MainloopSm90TmaGmmaWarpSpecializedILi9ENS5_IJNS4_1CILi4EEENSA_ILi2EEENSA_ILi1EEEEEENS1_35KernelTmaWarpSpecializedCooperativeEEENS5_IJNSA_ILi256EEENSA_ILi128EEENSA_ILi32EEEEEENS_10bfloat16_tENS5_IJlSD_lEEESL_SM_NS4_8TiledMMAINS4_8MMA_AtomIJNS4_4SM904GMMA28MMA_64x128x16_F32BF16BF16_SSILNSQ_5MajorE0ELSS_0ELNSQ_7ScaleInE1ELST_1EEEEEENS4_6LayoutINS5_IJSC_SD_SD_EEENS5_IJSD_NSA_ILi0EEESY_EEEEENS5_IJNS4_10UnderscoreES11_S11_EEEEENS4_23SM90_TMA_LOAD_MULTICASTENS4_14ComposedLayoutINS4_7SwizzleILi2ELi4ELi3EEENS4_18smem_ptr_flag_bitsILi16EEENSW_INS5_IJNSA_ILi8EEESJ_EEENS5_IJSJ_SD_EEEEEEEvNS4_8identityES14_S1E_vS1F_EENS_8epilogue10collective6detail29Sm90TmaWarpSpecializedAdapterINS1I_15DefaultEpilogueISL_SM_SM_NS1H_6thread17LinearCombinationISL_Li1EffLNS1M_9ScaleType4KindE0ELNS_15FloatRoundStyleE2ESL_EENS1_15EpilogueDefaultEEEEEvvEEEEvNT_6ParamsE)
        /*0020*/ 	.word	0x00000000
.L_19:


//--------------------- .nv.compat                --------------------------
	.section	.nv.compat,"",@"SHT_CUDA_COMPAT_INFO"
	.align	4
        /*0000*/ 	.byte	0x02, 0x09, 0x01, 0x00, 0x02, 0x02, 0x04, 0x00, 0x02, 0x05, 0x05, 0x00, 0x03, 0x07, 0x01, 0x01
        /*0010*/ 	.byte	0x02, 0x03, 0x01, 0x00, 0x02, 0x06, 0x01, 0x00, 0x04, 0x0b, 0x08, 0x00, 0x00, 0x00, 0x00, 0x00
        /*0020*/ 	.byte	0x00, 0x00, 0x00, 0x00


//--------------------- .nv.info._ZN7cutlass13device_kernelINS_4gemm6kernel13GemmUniversalIN4cute5tupleIJiiiiEEENS1_10collective13CollectiveMmaINS1_34MainloopSm90TmaGmmaWarpSpecializedILi9ENS5_IJNS4_1CILi4EEENSA_ILi2EEENSA_ILi1EEEEEENS1_35KernelTmaWarpSpecializedCooperativeEEENS5_IJNSA_ILi256EEENSA_ILi128EEENSA_ILi32EEEEEENS_10bfloat16_tENS5_IJlSD_lEEESL_SM_NS4_8TiledMMAINS4_8MMA_AtomIJNS4_4SM904GMMA28MMA_64x128x16_F32BF16BF16_SSILNSQ_5MajorE0ELSS_0ELNSQ_7ScaleInE1ELST_1EEEEEENS4_6LayoutINS5_IJSC_SD_SD_EEENS5_IJSD_NSA_ILi0EEESY_EEEEENS5_IJNS4_10UnderscoreES11_S11_EEEEENS4_23SM90_TMA_LOAD_MULTICASTENS4_14ComposedLayoutINS4_7SwizzleILi2ELi4ELi3EEENS4_18smem_ptr_flag_bitsILi16EEENSW_INS5_IJNSA_ILi8EEESJ_EEENS5_IJSJ_SD_EEEEEEEvNS4_8identityES14_S1E_vS1F_EENS_8epilogue10collective6detail29Sm90TmaWarpSpecializedAdapterINS1I_15DefaultEpilogueISL_SM_SM_NS1H_6thread17LinearCombinationISL_Li1EffLNS1M_9ScaleType4KindE0ELNS_15FloatRoundStyleE2ESL_EENS1_15EpilogueDefaultEEEEEvvEEEEvNT_6ParamsE --------------------------
	.section	.nv.info._ZN7cutlass13device_kernelINS_4gemm6kernel13GemmUniversalIN4cute5tupleIJiiiiEEENS1_10collective13CollectiveMmaINS1_34MainloopSm90TmaGmmaWarpSpecializedILi9ENS5_IJNS4_1CILi4EEENSA_ILi2EEENSA_ILi1EEEEEENS1_35KernelTmaWarpSpecializedCooperativeEEENS5_IJNSA_ILi256EEENSA_ILi128EEENSA_ILi32EEEEEENS_10bfloat16_tENS5_IJlSD_lEEESL_SM_NS4_8TiledMMAINS4_8MMA_AtomIJNS4_4SM904GMMA28MMA_64x128x16_F32BF16BF16_SSILNSQ_5MajorE0ELSS_0ELNSQ_7ScaleInE1ELST_1EEEEEENS4_6LayoutINS5_IJSC_SD_SD_EEENS5_IJSD_NSA_ILi0EEESY_EEEEENS5_IJNS4_10UnderscoreES11_S11_EEEEENS4_23SM90_TMA_LOAD_MULTICASTENS4_14ComposedLayoutINS4_7SwizzleILi2ELi4ELi3EEENS4_18smem_ptr_flag_bitsILi16EEENSW_INS5_IJNSA_ILi8EEESJ_EEENS5_IJSJ_SD_EEEEEEEvNS4_8identityES14_S1E_vS1F_EENS_8epilogue10collective6detail29Sm90TmaWarpSpecializedAdapterINS1I_15DefaultEpilogueISL_SM_SM_NS1H_6thread17LinearCombinationISL_Li1EffLNS1M_9ScaleType4KindE0ELNS_15FloatRoundStyleE2ESL_EENS1_15EpilogueDefaultEEEEEvvEEEEvNT_6ParamsE,"",@"SHT_CUDA_INFO"
	.sectionflags	@""
	.align	4


	//----- nvinfo : EIATTR_CUDA_API_VERSION
	.align		4
        /*0000*/ 	.byte	0x04, 0x37
        /*0002*/ 	.short	(.L_21 - .L_20)
.L_20:
        /*0004*/ 	.word	0x00000082


	//----- nvinfo : EIATTR_KPARAM_INFO
	.align		4
.L_21:
        /*0008*/ 	.byte	0x04, 0x17
        /*000a*/ 	.short	(.L_23 - .L_22)
.L_22:
        /*000c*/ 	.word	0x00000000
        /*0010*/ 	.short	0x0000
        /*0012*/ 	.short	0x0070
        /*0014*/ 	.byte	0x00, 0xf0, 0x01, 0x10


	//----- nvinfo : EIATTR_SPARSE_MMA_MASK
	.align		4
.L_23:
        /*0018*/ 	.byte	0x03, 0x50
        /*001a*/ 	.short	0x0000


	//----- nvinfo : EIATTR_MAXREG_COUNT
	.align		4
        /*001c*/ 	.byte	0x03, 0x1b
        /*001e*/ 	.short	0x00a8


	//----- nvinfo : EIATTR_NUM_BARRIERS
	.align		4
        /*0020*/ 	.byte	0x02, 0x4c
        /*0022*/ 	.byte	0x01
	.zero		1


	//----- nvinfo : EIATTR_EXTERNS
	.align		4
        /*0024*/ 	.byte	0x04, 0x0f
        /*0026*/ 	.short	(.L_25 - .L_24)


	//   ....[0]....
	.align		4
.L_24:
        /*0028*/ 	.word	index@(__assertfail)


	//----- nvinfo : EIATTR_MERCURY_ISA_VERSION
	.align		4
.L_25:
        /*002c*/ 	.byte	0x03, 0x5f
        /*002e*/ 	.short	0x0101


	//----- nvinfo : EIATTR_INT_WARP_WIDE_INSTR_OFFSETS
	.align		4
        /*0030*/ 	.byte	0x04, 0x31
        /*0032*/ 	.short	(.L_27 - .L_26)


	//   ....[0]....
.L_26:
        /*0034*/ 	.word	0x00000550


	//   ....[1]....
        /*0038*/ 	.word	0x00000580


	//   ....[2]....
        /*003c*/ 	.word	0x00000730


	//----- nvinfo : EIATTR_COOP_GROUP_MASK_REGIDS
	.align		4
.L_27:
        /*0040*/ 	.byte	0x04, 0x29
        /*0042*/ 	.short	(.L_29 - .L_28)


	//   ....[0]....
.L_28:
        /*0044*/ 	.word	0xffffffff


	//   ....[1]....
        /*0048*/ 	.word	0xffffffff


	//   ....[2]....
        /*004c*/ 	.word	0xffffffff


	//   ....[3]....
        /*0050*/ 	.word	0xffffffff


	//   ....[4]....
        /*0054*/ 	.word	0xffffffff


	//   ....[5]....
        /*0058*/ 	.word	0xffffffff


	//----- nvinfo : EIATTR_COOP_GROUP_INSTR_OFFSETS
	.align		4
.L_29:
        /*005c*/ 	.byte	0x04, 0x28
        /*005e*/ 	.short	(.L_31 - .L_30)


	//   ....[0]....
.L_30:
        /*0060*/ 	.word	0x00000060


	//   ....[1]....
        /*0064*/ 	.word	0x00000070


	//   ....[2]....
        /*0068*/ 	.word	0x00000130


	//   ....[3]....
        /*006c*/ 	.word	0x000003a0


	//   ....[4]....
        /*0070*/ 	.word	0x000008e0


	//   ....[5]....
        /*0074*/ 	.word	0x00001330


	//----- nvinfo : EIATTR_REG_RECONFIG
	.align		4
.L_31:
        /*0078*/ 	.byte	0x01, 0x54
	.zero		2


	//----- nvinfo : EIATTR_SYSCALL_OFFSETS
	.align		4
        /*007c*/ 	.byte	0x04, 0x46
        /*007e*/ 	.short	(.L_33 - .L_32)


	//   ....[0]....
.L_32:
        /*0080*/ 	.word	0x000014f0


	//----- nvinfo : EIATTR_MBARRIER_INSTR_OFFSETS
	.align		4
.L_33:
        /*0084*/ 	.byte	0x04, 0x39
        /*0086*/ 	.short	(.L_35 - .L_34)


	//   ....[0]....
.L_34:
        /*0088*/ 	.word	0x00000250
        /*008c*/ 	.word	0x000000ff
        /*0090*/ 	.word	0x00000000
        /*0094*/ 	.short	0x0100
        /*0096*/ 	.byte	0x08
	.zero		1


	//   ....[1]....
        /*0098*/ 	.word	0x00000260
        /*009c*/ 	.word	0x000000ff
        /*00a0*/ 	.word	0x00000048
        /*00a4*/ 	.short	0x0100
        /*00a6*/ 	.byte	0x08
	.zero		1


	//   ....[2]....
        /*00a8*/ 	.word	0x00000270
        /*00ac*/ 	.word	0x000000ff
        /*00b0*/ 	.word	0x00000008
        /*00b4*/ 	.short	0x0100
        /*00b6*/ 	.byte	0x08
	.zero		1


	//   ....[3]....
        /*00b8*/ 	.word	0x00000280
        /*00bc*/ 	.word	0x000000ff
        /*00c0*/ 	.word	0x00000050
        /*00c4*/ 	.short	0x0100
        /*00c6*/ 	.byte	0x08
	.zero		1


	//   ....[4]....
        /*00c8*/ 	.word	0x00000290
        /*00cc*/ 	.word	0x000000ff
        /*00d0*/ 	.word	0x00000010
        /*00d4*/ 	.short	0x0100
        /*00d6*/ 	.byte	0x08
	.zero		1


	//   ....[5]....
        /*00d8*/ 	.word	0x000002a0
        /*00dc*/ 	.word	0x000000ff
        /*00e0*/ 	.word	0x00000058
        /*00e4*/ 	.short	0x0100
        /*00e6*/ 	.byte	0x08
	.zero		1


	//   ....[6]....
        /*00e8*/ 	.word	0x000002b0
        /*00ec*/ 	.word	0x000000ff
        /*00f0*/ 	.word	0x00000018
        /*00f4*/ 	.short	0x0100
        /*00f6*/ 	.byte	0x08
	.zero		1


	//   ....[7]....
        /*00f8*/ 	.word	0x000002c0
        /*00fc*/ 	.word	0x000000ff
        /*0100*/ 	.word	0x00000060
        /*0104*/ 	.short	0x0100
        /*0106*/ 	.byte	0x08
	.zero		1


	//   ....[8]....
        /*0108*/ 	.word	0x000002d0
        /*010c*/ 	.word	0x000000ff
        /*0110*/ 	.word	0x00000020
        /*0114*/ 	.short	0x0100
        /*0116*/ 	.byte	0x08
	.zero		1


	//   ....[9]....
        /*0118*/ 	.word	0x000002e0
        /*011c*/ 	.word	0x000000ff
        /*0120*/ 	.word	0x00000068
        /*0124*/ 	.short	0x0100
        /*0126*/ 	.byte	0x08
	.zero		1


	//   ....[10]....
        /*0128*/ 	.word	0x000002f0
        /*012c*/ 	.word	0x000000ff
        /*0130*/ 	.word	0x00000028
        /*0134*/ 	.short	0x0100
        /*0136*/ 	.byte	0x08
	.zero		1


	//   ....[11]....
        /*0138*/ 	.word	0x00000300
        /*013c*/ 	.word	0x000000ff
        /*0140*/ 	.word	0x00000070
        /*0144*/ 	.short	0x0100
        /*0146*/ 	.byte	0x08
	.zero		1


	//   ....[12]....
        /*0148*/ 	.word	0x00000310
        /*014c*/ 	.word	0x000000ff
        /*0150*/ 	.word	0x00000030
        /*0154*/ 	.short	0x0100
        /*0156*/ 	.byte	0x08
	.zero		1


	//   ....[13]....
        /*0158*/ 	.word	0x00000320
        /*015c*/ 	.word	0x000000ff
        /*0160*/ 	.word	0x00000078
        /*0164*/ 	.short	0x0100
        /*0166*/ 	.byte	0x08
	.zero		1


	//   ....[14]....
        /*0168*/ 	.word	0x00000330
        /*016c*/ 	.word	0x000000ff
        /*0170*/ 	.word	0x00000038
        /*0174*/ 	.short	0x0100
        /*0176*/ 	.byte	0x08
	.zero		1


	//   ....[15]....
        /*0178*/ 	.word	0x00000340
        /*017c*/ 	.word	0x000000ff
        /*0180*/ 	.word	0x00000080
        /*0184*/ 	.short	0x0100
        /*0186*/ 	.byte	0x08
	.zero		1


	//   ....[16]....
        /*0188*/ 	.word	0x00000350
        /*018c*/ 	.word	0x000000ff
        /*0190*/ 	.word	0x00000040
        /*0194*/ 	.short	0x0100
        /*0196*/ 	.byte	0x08
	.zero		1


	//   ....[17]....
        /*0198*/ 	.word	0x00000360
        /*019c*/ 	.word	0x000000ff
        /*01a0*/ 	.word	0x00000088
        /*01a4*/ 	.short	0x0100
        /*01a6*/ 	.byte	0x08
	.zero		1


	//   ....[18]....
        /*01a8*/ 	.word	0x000007c0
        /*01ac*/ 	.word	0x000000ff
        /*01b0*/ 	.word	0x000000a0
        /*01b4*/ 	.short	0x0100
        /*01b6*/ 	.byte	0x06
	.zero		1


	//   ....[19]....
        /*01b8*/ 	.word	0x00000860
        /*01bc*/ 	.word	0x000000ff
        /*01c0*/ 	.word	0x000000a8
        /*01c4*/ 	.short	0x0100
        /*01c6*/ 	.byte	0x06
	.zero		1


	//   ....[20]....
        /*01c8*/ 	.word	0x000015b0
        /*01cc*/ 	.word	0x00000003
        /*01d0*/ 	.word	0x00000000
        /*01d4*/ 	.short	0x010a
        /*01d6*/ 	.byte	0x3f
	.zero		1


	//   ....[21]....
        /*01d8*/ 	.word	0x000015f0
        /*01dc*/ 	.word	0x00000003
        /*01e0*/ 	.word	0x00000000
        /*01e4*/ 	.short	0x010a
        /*01e6*/ 	.byte	0x3f
	.zero		1


	//   ....[22]....
        /*01e8*/ 	.word	0x00001980
        /*01ec*/ 	.word	0x00000005
        /*01f0*/ 	.word	0x00000000
        /*01f4*/ 	.short	0x010a
        /*01f6*/ 	.byte	0x3f
	.zero		1


	//   ....[23]....
        /*01f8*/ 	.word	0x000019c0
        /*01fc*/ 	.word	0x00000005
        /*0200*/ 	.word	0x00000000
        /*0204*/ 	.short	0x010a
        /*0206*/ 	.byte	0x3f
	.zero		1


	//   ....[24]....
        /*0208*/ 	.word	0x00001be0
        /*020c*/ 	.word	0x00000005
        /*0210*/ 	.word	0x00000000
        /*0214*/ 	.short	0x0101
        /*0216*/ 	.byte	0x3f
	.zero		1


	//   ....[25]....
        /*0218*/ 	.word	0x00001e00
        /*021c*/ 	.word	0x00000003
        /*0220*/ 	.word	0x00000000
        /*0224*/ 	.short	0x0101
        /*0226*/ 	.byte	0x3f
	.zero		1


	//   ....[26]....
        /*0228*/ 	.word	0x0000b740
        /*022c*/ 	.word	0x0000000e
        /*0230*/ 	.word	0x00000048
        /*0234*/ 	.short	0x010a
        /*0236*/ 	.byte	0x3f
	.zero		1


	//   ....[27]....
        /*0238*/ 	.word	0x0000baf0
        /*023c*/ 	.word	0x00000006
        /*0240*/ 	.word	0x000000a8
        /*0244*/ 	.short	0x0101
        /*0246*/ 	.byte	0x3f
	.zero		1


	//   ....[28]....
        /*0248*/ 	.word	0x0000c220
        /*024c*/ 	.word	0x00000007
        /*0250*/ 	.word	0x00000000
        /*0254*/ 	.short	0x010a
        /*0256*/ 	.byte	0x3f
	.zero		1


	//   ....[29]....
        /*0258*/ 	.word	0x0000c2a0
        /*025c*/ 	.word	0x00000009
        /*0260*/ 	.word	0x00000000
        /*0264*/ 	.short	0x010a
        /*0266*/ 	.byte	0x3f
	.zero		1


	//   ....[30]....
        /*0268*/ 	.word	0x0000c330
        /*026c*/ 	.word	0x00000006
        /*0270*/ 	.word	0x00000000
        /*0274*/ 	.short	0x010a
        /*0276*/ 	.byte	0x3f
	.zero		1


	//   ....[31]....
        /*0278*/ 	.word	0x0000c3c0
        /*027c*/ 	.word	0x00000009
        /*0280*/ 	.word	0x00000000
        /*0284*/ 	.short	0x010a
        /*0286*/ 	.byte	0x3f
	.zero		1


	//   ....[32]....
        /*0288*/ 	.word	0x0000c450
        /*028c*/ 	.word	0x00000006
        /*0290*/ 	.word	0x00000000
        /*0294*/ 	.short	0x010a
        /*0296*/ 	.byte	0x3f
	.zero		1


	//   ....[33]....
        /*0298*/ 	.word	0x0000c4e0
        /*029c*/ 	.word	0x00000009
        /*02a0*/ 	.word	0x00000000
        /*02a4*/ 	.short	0x010a
        /*02a6*/ 	.byte	0x3f
	.zero		1


	//   ....[34]....
        /*02a8*/ 	.word	0x0000c570
        /*02ac*/ 	.word	0x00000006
        /*02b0*/ 	.word	0x00000000
        /*02b4*/ 	.short	0x010a
        /*02b6*/ 	.byte	0x3f
	.zero		1


	//   ....[35]....
        /*02b8*/ 	.word	0x0000c600
        /*02bc*/ 	.word	0x00000009
        /*02c0*/ 	.word	0x00000000
        /*02c4*/ 	.short	0x010a
        /*02c6*/ 	.byte	0x3f
	.zero		1


	//   ....[36]....
        /*02c8*/ 	.word	0x0000c690
        /*02cc*/ 	.word	0x00000003
        /*02d0*/ 	.word	0x00000000
        /*02d4*/ 	.short	0x010a
        /*02d6*/ 	.byte	0x3f
	.zero		1


	//   ....[37]....
        /*02d8*/ 	.word	0x0000c6f0
        /*02dc*/ 	.word	0x00000003
        /*02e0*/ 	.word	0x00000000
        /*02e4*/ 	.short	0x010a
        /*02e6*/ 	.byte	0x3f
	.zero		1


	//   ....[38]....
        /*02e8*/ 	.word	0x0000c740
        /*02ec*/ 	.word	0x00000005
        /*02f0*/ 	.word	0x00000000
        /*02f4*/ 	.short	0x010a
        /*02f6*/ 	.byte	0x3f
	.zero		1


	//   ....[39]....
        /*02f8*/ 	.word	0x0000c810
        /*02fc*/ 	.word	0x0000000e
        /*0300*/ 	.word	0x00000048
        /*0304*/ 	.short	0x010a
        /*0306*/ 	.byte	0x3f
	.zero		1


	//   ....[40]....
        /*0308*/ 	.word	0x0000c8e0
        /*030c*/ 	.word	0x00000007
        /*0310*/ 	.word	0x00000000
        /*0314*/ 	.short	0x010a
        /*0316*/ 	.byte	0x3f
	.zero		1


	//   ....[41]....
        /*0318*/ 	.word	0x0000c930
        /*031c*/ 	.word	0x00000009
        /*0320*/ 	.word	0x00000000
        /*0324*/ 	.short	0x010a
        /*0326*/ 	.byte	0x3f
	.zero		1


	//   ....[42]....
        /*0328*/ 	.word	0x0000c980
        /*032c*/ 	.word	0x00000006
        /*0330*/ 	.word	0x00000000
        /*0334*/ 	.short	0x010a
        /*0336*/ 	.byte	0x3f
	.zero		1


	//   ....[43]....
        /*0338*/ 	.word	0x0000c9d0
        /*033c*/ 	.word	0x00000009
        /*0340*/ 	.word	0x00000000
        /*0344*/ 	.short	0x010a
        /*0346*/ 	.byte	0x3f
	.zero		1


	//   ....[44]....
        /*0348*/ 	.word	0x0000ca20
        /*034c*/ 	.word	0x00000006
        /*0350*/ 	.word	0x00000000
        /*0354*/ 	.short	0x010a
        /*0356*/ 	.byte	0x3f
	.zero		1


	//   ....[45]....
        /*0358*/ 	.word	0x0000ca70
        /*035c*/ 	.word	0x00000009
        /*0360*/ 	.word	0x00000000
        /*0364*/ 	.short	0x010a
        /*0366*/ 	.byte	0x3f
	.zero		1


	//   ....[46]....
        /*0368*/ 	.word	0x0000cac0
        /*036c*/ 	.word	0x00000006
        /*0370*/ 	.word	0x00000000
        /*0374*/ 	.short	0x010a
        /*0376*/ 	.byte	0x3f
	.zero		1


	//   ....[47]....
        /*0378*/ 	.word	0x0000cb10
        /*037c*/ 	.word	0x00000009
        /*0380*/ 	.word	0x00000000
        /*0384*/ 	.short	0x010a
        /*0386*/ 	.byte	0x3f
	.zero		1


	//----- nvinfo : EIATTR_NUM_MBARRIERS
	.align		4
.L_35:
        /*0388*/ 	.byte	0x03, 0x38
        /*038a*/ 	.short	0x0014


	//----- nvinfo : EIATTR_EXIT_INSTR_OFFSETS
	.align		4
        /*038c*/ 	.byte	0x04, 0x1c
        /*038e*/ 	.short	(.L_37 - .L_36)


	//   ....[0]....
.L_36:
        /*0390*/ 	.word	0x00000a40


	//   ....[1]....
        /*0394*/ 	.word	0x00001260


	//   ....[2]....
        /*0398*/ 	.word	0x0000ad30


	//   ....[3]....
        /*039c*/ 	.word	0x0000b290


	//   ....[4]....
        /*03a0*/ 	.word	0x0000c6e0


	//----- nvinfo : EIATTR_MAX_THREADS
	.align		4
.L_37:
        /*03a4*/ 	.byte	0x04, 0x05
        /*03a6*/ 	.short	(.L_39 - .L_38)
.L_38:
        /*03a8*/ 	.word	0x00000180
        /*03ac*/ 	.word	0x00000001
        /*03b0*/ 	.word	0x00000001


	//----- nvinfo : EIATTR_CRS_STACK_SIZE
	.align		4
.L_39:
        /*03b4*/ 	.byte	0x04, 0x1e
        /*03b6*/ 	.short	(.L_41 - .L_40)
.L_40:
        /*03b8*/ 	.word	0x00000000


	//----- nvinfo : EIATTR_CBANK_PARAM_SIZE
	.align		4
.L_41:
        /*03bc*/ 	.byte	0x03, 0x19
        /*03be*/ 	.short	0x0470


	//----- nvinfo : EIATTR_PARAM_CBANK
	.align		4
        /*03c0*/ 	.byte	0x04, 0x0a
        /*03c2*/ 	.short	(.L_43 - .L_42)
	.align		4
.L_42:
        /*03c4*/ 	.word	index@(.nv.constant0._ZN7cutlass13device_kernelINS_4gemm6kernel13GemmUniversalIN4cute5tupleIJiiiiEEENS1_10collective13CollectiveMmaINS1_34MainloopSm90TmaGmmaWarpSpecializedILi9ENS5_IJNS4_1CILi4EEENSA_ILi2EEENSA_ILi1EEEEEENS1_35KernelTmaWarpSpecializedCooperativeEEENS5_IJNSA_ILi256EEENSA_ILi128EEENSA_ILi32EEEEEENS_10bfloat16_tENS5_IJlSD_lEEESL_SM_NS4_8TiledMMAINS4_8MMA_AtomIJNS4_4SM904GMMA28MMA_64x128x16_F32BF16BF16_SSILNSQ_5MajorE0ELSS_0ELNSQ_7ScaleInE1ELST_1EEEEEENS4_6LayoutINS5_IJSC_SD_SD_EEENS5_IJSD_NSA_ILi0EEESY_EEEEENS5_IJNS4_10UnderscoreES11_S11_EEEEENS4_23SM90_TMA_LOAD_MULTICASTENS4_14ComposedLayoutINS4_7SwizzleILi2ELi4ELi3EEENS4_18smem_ptr_flag_bitsILi16EEENSW_INS5_IJNSA_ILi8EEESJ_EEENS5_IJSJ_SD_EEEEEEEvNS4_8identityES14_S1E_vS1F_EENS_8epilogue10collective6detail29Sm90TmaWarpSpecializedAdapterINS1I_15DefaultEpilogueISL_SM_SM_NS1H_6thread17LinearCombinationISL_Li1EffLNS1M_9ScaleType4KindE0ELNS_15FloatRoundStyleE2ESL_EENS1_15EpilogueDefaultEEEEEvvEEEEvNT_6ParamsE)
        /*03c8*/ 	.short	0x0210
        /*03ca*/ 	.short	0x0470


	//----- nvinfo : EIATTR_SW_WAR
	.align		4
.L_43:
        /*03cc*/ 	.byte	0x04, 0x36
        /*03ce*/ 	.short	(.L_45 - .L_44)
.L_44:
        /*03d0*/ 	.word	0x00000008
.L_45:


//--------------------- .nv.callgraph             --------------------------
	.section	.nv.callgraph,"",@"SHT_CUDA_CALLGRAPH"
	.align	4
	.sectionentsize	8
	.align		4
        /*0000*/ 	.word	0x00000000
	.align		4
        /*0004*/ 	.word	0xffffffff
	.align		4
        /*0008*/ 	.word	index@(_ZN7cutlass13device_kernelINS_4gemm6kernel13GemmUniversalIN4cute5tupleIJiiiiEEENS1_10collective13CollectiveMmaINS1_34MainloopSm90TmaGmmaWarpSpecializedILi9ENS5_IJNS4_1CILi4EEENSA_ILi2EEENSA_ILi1EEEEEENS1_35KernelTmaWarpSpecializedCooperativeEEENS5_IJNSA_ILi256EEENSA_ILi128EEENSA_ILi32EEEEEENS_10bfloat16_tENS5_IJlSD_lEEESL_SM_NS4_8TiledMMAINS4_8MMA_AtomIJNS4_4SM904GMMA28MMA_64x128x16_F32BF16BF16_SSILNSQ_5MajorE0ELSS_0ELNSQ_7ScaleInE1ELST_1EEEEEENS4_6LayoutINS5_IJSC_SD_SD_EEENS5_IJSD_NSA_ILi0EEESY_EEEEENS5_IJNS4_10UnderscoreES11_S11_EEEEENS4_23SM90_TMA_LOAD_MULTICASTENS4_14ComposedLayoutINS4_7SwizzleILi2ELi4ELi3EEENS4_18smem_ptr_flag_bitsILi16EEENSW_INS5_IJNSA_ILi8EEESJ_EEENS5_IJSJ_SD_EEEEEEEvNS4_8identityES14_S1E_vS1F_EENS_8epilogue10collective6detail29Sm90TmaWarpSpecializedAdapterINS1I_15DefaultEpilogueISL_SM_SM_NS1H_6thread17LinearCombinationISL_Li1EffLNS1M_9ScaleType4KindE0ELNS_15FloatRoundStyleE2ESL_EENS1_15EpilogueDefaultEEEEEvvEEEEvNT_6ParamsE)
	.align		4
        /*000c*/ 	.word	index@(__assertfail)
	.align		4
        /*0010*/ 	.word	0x00000000
	.align		4
        /*0014*/ 	.word	0xfffffffe
	.align		4
        /*0018*/ 	.word	0x00000000
	.align		4
        /*001c*/ 	.word	0xfffffffd
	.align		4
        /*0020*/ 	.word	0x00000000
	.align		4
        /*0024*/ 	.word	0xfffffffc


//--------------------- .nv.constant4             --------------------------
	.section	.nv.constant4,"a",@progbits
	.align	8
	.align		8
.nv.constant4:
        /*0000*/ 	.dword	__assertfail
	.align		8
        /*0008*/ 	.dword	__unnamed_1
	.align		8
        /*0010*/ 	.dword	_ZN40_INTERNAL_ea7ed957_4_k_cu_59450bc9_244904cuda3std3__45__cpo5beginE
	.align		8
        /*0018*/ 	.dword	_ZN40_INTERNAL_ea7ed957_4_k_cu_59450bc9_244904cuda3std3__45__cpo3endE
	.align		8
        /*0020*/ 	.dword	_ZN40_INTERNAL_ea7ed957_4_k_cu_59450bc9_244904cuda3std3__45__cpo6cbeginE
	.align		8
        /*0028*/ 	.dword	_ZN40_INTERNAL_ea7ed957_4_k_cu_59450bc9_244904cuda3std3__45__cpo4cendE
	.align		8
        /*0030*/ 	.dword	_ZN40_INTERNAL_ea7ed957_4_k_cu_59450bc9_244904cuda3std3__442_GLOBAL__N__ea7ed957_4_k_cu_59450bc9_244906ignoreE
	.align		8
        /*0038*/ 	.dword	_ZN40_INTERNAL_ea7ed957_4_k_cu_59450bc9_244904cuda3std3__419piecewise_constructE
	.align		8
        /*0040*/ 	.dword	_ZN40_INTERNAL_ea7ed957_4_k_cu_59450bc9_244904cuda3std3__48in_placeE
	.align		8
        /*0048*/ 	.dword	_ZN40_INTERNAL_ea7ed957_4_k_cu_59450bc9_244904cuda3std6ranges3__45__cpo4swapE
	.align		8
        /*0050*/ 	.dword	_ZN40_INTERNAL_ea7ed957_4_k_cu_59450bc9_244904cuda3std6ranges3__45__cpo9iter_moveE
	.align		8
        /*0058*/ 	.dword	_ZN40_INTERNAL_ea7ed957_4_k_cu_59450bc9_244904cute7productE
	.align		8
        /*0060*/ 	.dword	_ZN40_INTERNAL_ea7ed957_4_k_cu_59450bc9_244904cute1_E
	.align		8
        /*0068*/ 	.dword	$str$22
	.align		8
        /*0070*/ 	.dword	$str$23


//--------------------- .text._ZN7cutlass13device_kernelINS_4gemm6kernel13GemmUniversalIN4cute5tupleIJiiiiEEENS1_10collective13CollectiveMmaINS1_34MainloopSm90TmaGmmaWarpSpecializedILi9ENS5_IJNS4_1CILi4EEENSA_ILi2EEENSA_ILi1EEEEEENS1_35KernelTmaWarpSpecializedCooperativeEEENS5_IJNSA_ILi256EEENSA_ILi128EEENSA_ILi32EEEEEENS_10bfloat16_tENS5_IJlSD_lEEESL_SM_NS4_8TiledMMAINS4_8MMA_AtomIJNS4_4SM904GMMA28MMA_64x128x16_F32BF16BF16_SSILNSQ_5MajorE0ELSS_0ELNSQ_7ScaleInE1ELST_1EEEEEENS4_6LayoutINS5_IJSC_SD_SD_EEENS5_IJSD_NSA_ILi0EEESY_EEEEENS5_IJNS4_10UnderscoreES11_S11_EEEEENS4_23SM90_TMA_LOAD_MULTICASTENS4_14ComposedLayoutINS4_7SwizzleILi2ELi4ELi3EEENS4_18smem_ptr_flag_bitsILi16EEENSW_INS5_IJNSA_ILi8EEESJ_EEENS5_IJSJ_SD_EEEEEEEvNS4_8identityES14_S1E_vS1F_EENS_8epilogue10collective6detail29Sm90TmaWarpSpecializedAdapterINS1I_15DefaultEpilogueISL_SM_SM_NS1H_6thread17LinearCombinationISL_Li1EffLNS1M_9ScaleType4KindE0ELNS_15FloatRoundStyleE2ESL_EENS1_15EpilogueDefaultEEEEEvvEEEEvNT_6ParamsE --------------------------
	.section	.text._ZN7cutlass13device_kernelINS_4gemm6kernel13GemmUniversalIN4cute5tupleIJiiiiEEENS1_10collective13CollectiveMmaINS1_34MainloopSm90TmaGmmaWarpSpecializedILi9ENS5_IJNS4_1CILi4EEENSA_ILi2EEENSA_ILi1EEEEEENS1_35KernelTmaWarpSpecializedCooperativeEEENS5_IJNSA_ILi256EEENSA_ILi128EEENSA_ILi32EEEEEENS_10bfloat16_tENS5_IJlSD_lEEESL_SM_NS4_8TiledMMAINS4_8MMA_AtomIJNS4_4SM904GMMA28MMA_64x128x16_F32BF16BF16_SSILNSQ_5MajorE0ELSS_0ELNSQ_7ScaleInE1ELST_1EEEEEENS4_6LayoutINS5_IJSC_SD_SD_EEENS5_IJSD_NSA_ILi0EEESY_EEEEENS5_IJNS4_10UnderscoreES11_S11_EEEEENS4_23SM90_TMA_LOAD_MULTICASTENS4_14ComposedLayoutINS4_7SwizzleILi2ELi4ELi3EEENS4_18smem_ptr_flag_bitsILi16EEENSW_INS5_IJNSA_ILi8EEESJ_EEENS5_IJSJ_SD_EEEEEEEvNS4_8identityES14_S1E_vS1F_EENS_8epilogue10collective6detail29Sm90TmaWarpSpecializedAdapterINS1I_15DefaultEpilogueISL_SM_SM_NS1H_6thread17LinearCombinationISL_Li1EffLNS1M_9ScaleType4KindE0ELNS_15FloatRoundStyleE2ESL_EENS1_15EpilogueDefaultEEEEEvvEEEEvNT_6ParamsE,"ax",@progbits
	.align	128
.text._ZN7cutlass13device_kernelINS_4gemm6kernel13GemmUniversalIN4cute5tupleIJiiiiEEENS1_10collective13CollectiveMmaINS1_34MainloopSm90TmaGmmaWarpSpecializedILi9ENS5_IJNS4_1CILi4EEENSA_ILi2EEENSA_ILi1EEEEEENS1_35KernelTmaWarpSpecializedCooperativeEEENS5_IJNSA_ILi256EEENSA_ILi128EEENSA_ILi32EEEEEENS_10bfloat16_tENS5_IJlSD_lEEESL_SM_NS4_8TiledMMAINS4_8MMA_AtomIJNS4_4SM904GMMA28MMA_64x128x16_F32BF16BF16_SSILNSQ_5MajorE0ELSS_0ELNSQ_7ScaleInE1ELST_1EEEEEENS4_6LayoutINS5_IJSC_SD_SD_EEENS5_IJSD_NSA_ILi0EEESY_EEEEENS5_IJNS4_10UnderscoreES11_S11_EEEEENS4_23SM90_TMA_LOAD_MULTICASTENS4_14ComposedLayoutINS4_7SwizzleILi2ELi4ELi3EEENS4_18smem_ptr_flag_bitsILi16EEENSW_INS5_IJNSA_ILi8EEESJ_EEENS5_IJSJ_SD_EEEEEEEvNS4_8identityES14_S1E_vS1F_EENS_8epilogue10collective6detail29Sm90TmaWarpSpecializedAdapterINS1I_15DefaultEpilogueISL_SM_SM_NS1H_6thread17LinearCombinationISL_Li1EffLNS1M_9ScaleType4KindE0ELNS_15FloatRoundStyleE2ESL_EENS1_15EpilogueDefaultEEEEEvvEEEEvNT_6ParamsE:
        .type           _ZN7cutlass13device_kernelINS_4gemm6kernel13GemmUniversalIN4cute5tupleIJiiiiEEENS1_10collective13CollectiveMmaINS1_34MainloopSm90TmaGmmaWarpSpecializedILi9ENS5_IJNS4_1CILi4EEENSA_ILi2EEENSA_ILi1EEEEEENS1_35KernelTmaWarpSpecializedCooperativeEEENS5_IJNSA_ILi256EEENSA_ILi128EEENSA_ILi32EEEEEENS_10bfloat16_tENS5_IJlSD_lEEESL_SM_NS4_8TiledMMAINS4_8MMA_AtomIJNS4_4SM904GMMA28MMA_64x128x16_F32BF16BF16_SSILNSQ_5MajorE0ELSS_0ELNSQ_7ScaleInE1ELST_1EEEEEENS4_6LayoutINS5_IJSC_SD_SD_EEENS5_IJSD_NSA_ILi0EEESY_EEEEENS5_IJNS4_10UnderscoreES11_S11_EEEEENS4_23SM90_TMA_LOAD_MULTICASTENS4_14ComposedLayoutINS4_7SwizzleILi2ELi4ELi3EEENS4_18smem_ptr_flag_bitsILi16EEENSW_INS5_IJNSA_ILi8EEESJ_EEENS5_IJSJ_SD_EEEEEEEvNS4_8identityES14_S1E_vS1F_EENS_8epilogue10collective6detail29Sm90TmaWarpSpecializedAdapterINS1I_15DefaultEpilogueISL_SM_SM_NS1H_6thread17LinearCombinationISL_Li1EffLNS1M_9ScaleType4KindE0ELNS_15FloatRoundStyleE2ESL_EENS1_15EpilogueDefaultEEEEEvvEEEEvNT_6ParamsE,@function
        .size           _ZN7cutlass13device_kernelINS_4gemm6kernel13GemmUniversalIN4cute5tupleIJiiiiEEENS1_10collective13CollectiveMmaINS1_34MainloopSm90TmaGmmaWarpSpecializedILi9ENS5_IJNS4_1CILi4EEENSA_ILi2EEENSA_ILi1EEEEEENS1_35KernelTmaWarpSpecializedCooperativeEEENS5_IJNSA_ILi256EEENSA_ILi128EEENSA_ILi32EEEEEENS_10bfloat16_tENS5_IJlSD_lEEESL_SM_NS4_8TiledMMAINS4_8MMA_AtomIJNS4_4SM904GMMA28MMA_64x128x16_F32BF16BF16_SSILNSQ_5MajorE0ELSS_0ELNSQ_7ScaleInE1ELST_1EEEEEENS4_6LayoutINS5_IJSC_SD_SD_EEENS5_IJSD_NSA_ILi0EEESY_EEEEENS5_IJNS4_10UnderscoreES11_S11_EEEEENS4_23SM90_TMA_LOAD_MULTICASTENS4_14ComposedLayoutINS4_7SwizzleILi2ELi4ELi3EEENS4_18smem_ptr_flag_bitsILi16EEENSW_INS5_IJNSA_ILi8EEESJ_EEENS5_IJSJ_SD_EEEEEEEvNS4_8identityES14_S1E_vS1F_EENS_8epilogue10collective6detail29Sm90TmaWarpSpecializedAdapterINS1I_15DefaultEpilogueISL_SM_SM_NS1H_6thread17LinearCombinationISL_Li1EffLNS1M_9ScaleType4KindE0ELNS_15FloatRoundStyleE2ESL_EENS1_15EpilogueDefaultEEEEEvvEEEEvNT_6ParamsE,(.L_x_336 - _ZN7cutlass13device_kernelINS_4gemm6kernel13GemmUniversalIN4cute5tupleIJiiiiEEENS1_10collective13CollectiveMmaINS1_34MainloopSm90TmaGmmaWarpSpecializedILi9ENS5_IJNS4_1CILi4EEENSA_ILi2EEENSA_ILi1EEEEEENS1_35KernelTmaWarpSpecializedCooperativeEEENS5_IJNSA_ILi256EEENSA_ILi128EEENSA_ILi32EEEEEENS_10bfloat16_tENS5_IJlSD_lEEESL_SM_NS4_8TiledMMAINS4_8MMA_AtomIJNS4_4SM904GMMA28MMA_64x128x16_F32BF16BF16_SSILNSQ_5MajorE0ELSS_0ELNSQ_7ScaleInE1ELST_1EEEEEENS4_6LayoutINS5_IJSC_SD_SD_EEENS5_IJSD_NSA_ILi0EEESY_EEEEENS5_IJNS4_10UnderscoreES11_S11_EEEEENS4_23SM90_TMA_LOAD_MULTICASTENS4_14ComposedLayoutINS4_7SwizzleILi2ELi4ELi3EEENS4_18smem_ptr_flag_bitsILi16EEENSW_INS5_IJNSA_ILi8EEESJ_EEENS5_IJSJ_SD_EEEEEEEvNS4_8identityES14_S1E_vS1F_EENS_8epilogue10collective6detail29Sm90TmaWarpSpecializedAdapterINS1I_15DefaultEpilogueISL_SM_SM_NS1H_6thread17LinearCombinationISL_Li1EffLNS1M_9ScaleType4KindE0ELNS_15FloatRoundStyleE2ESL_EENS1_15EpilogueDefaultEEEEEvvEEEEvNT_6ParamsE)
        .other          _ZN7cutlass13device_kernelINS_4gemm6kernel13GemmUniversalIN4cute5tupleIJiiiiEEENS1_10collective13CollectiveMmaINS1_34MainloopSm90TmaGmmaWarpSpecializedILi9ENS5_IJNS4_1CILi4EEENSA_ILi2EEENSA_ILi1EEEEEENS1_35KernelTmaWarpSpecializedCooperativeEEENS5_IJNSA_ILi256EEENSA_ILi128EEENSA_ILi32EEEEEENS_10bfloat16_tENS5_IJlSD_lEEESL_SM_NS4_8TiledMMAINS4_8MMA_AtomIJNS4_4SM904GMMA28MMA_64x128x16_F32BF16BF16_SSILNSQ_5MajorE0ELSS_0ELNSQ_7ScaleInE1ELST_1EEEEEENS4_6LayoutINS5_IJSC_SD_SD_EEENS5_IJSD_NSA_ILi0EEESY_EEEEENS5_IJNS4_10UnderscoreES11_S11_EEEEENS4_23SM90_TMA_LOAD_MULTICASTENS4_14ComposedLayoutINS4_7SwizzleILi2ELi4ELi3EEENS4_18smem_ptr_flag_bitsILi16EEENSW_INS5_IJNSA_ILi8EEESJ_EEENS5_IJSJ_SD_EEEEEEEvNS4_8identityES14_S1E_vS1F_EENS_8epilogue10collective6detail29Sm90TmaWarpSpecializedAdapterINS1I_15DefaultEpilogueISL_SM_SM_NS1H_6thread17LinearCombinationISL_Li1EffLNS1M_9ScaleType4KindE0ELNS_15FloatRoundStyleE2ESL_EENS1_15EpilogueDefaultEEEEEvvEEEEvNT_6ParamsE,@"STO_CUDA_ENTRY STV_DEFAULT"
_ZN7cutlass13device_kernelINS_4gemm6kernel13GemmUniversalIN4cute5tupleIJiiiiEEENS1_10collective13CollectiveMmaINS1_34MainloopSm90TmaGmmaWarpSpecializedILi9ENS5_IJNS4_1CILi4EEENSA_ILi2EEENSA_ILi1EEEEEENS1_35KernelTmaWarpSpecializedCooperativeEEENS5_IJNSA_ILi256EEENSA_ILi128EEENSA_ILi32EEEEEENS_10bfloat16_tENS5_IJlSD_lEEESL_SM_NS4_8TiledMMAINS4_8MMA_AtomIJNS4_4SM904GMMA28MMA_64x128x16_F32BF16BF16_SSILNSQ_5MajorE0ELSS_0ELNSQ_7ScaleInE1ELST_1EEEEEENS4_6LayoutINS5_IJSC_SD_SD_EEENS5_IJSD_NSA_ILi0EEESY_EEEEENS5_IJNS4_10UnderscoreES11_S11_EEEEENS4_23SM90_TMA_LOAD_MULTICASTENS4_14ComposedLayoutINS4_7SwizzleILi2ELi4ELi3EEENS4_18smem_ptr_flag_bitsILi16EEENSW_INS5_IJNSA_ILi8EEESJ_EEENS5_IJSJ_SD_EEEEEEEvNS4_8identityES14_S1E_vS1F_EENS_8epilogue10collective6detail29Sm90TmaWarpSpecializedAdapterINS1I_15DefaultEpilogueISL_SM_SM_NS1H_6thread17LinearCombinationISL_Li1EffLNS1M_9ScaleType4KindE0ELNS_15FloatRoundStyleE2ESL_EENS1_15EpilogueDefaultEEEEEvvEEEEvNT_6ParamsE:
[----:B------:R-:W0:Y:S01]  /*0000*/  LDC R1, c[0x0][0x28] ;  /* 0x00000a00ff017b82 */ /* 0x000e220000000800 */
[----:B------:R-:W1:Y:S01]  /*0010*/  S2R R18, SR_TID.X ;  /* 0x0000000000127919 */ /* 0x000e620000002100 */
[----:B------:R-:W-:Y:S01]  /*0020*/  ELECT P0, URZ, PT ;  /* 0x00000000003f782f */ /* 0x000fe20003800000 */
[----:B------:R-:W-:Y:S01]  /*0030*/  BSSY B0, `(.L_x_0) ;  /* 0x000000f000007945 */ /* 0x000fe20003800000 */
[--C-:B-1----:R-:W-:Y:S02]  /*0040*/  SHF.R.U32.HI R0, RZ, 0x5, R18.reuse ;  /* 0x00000005ff007819 */ /* 0x102fe40000011612 */
[----:B------:R-:W-:-:S03]  /*0050*/  SHF.R.U32.HI R3, RZ, 0x7, R18 ;  /* 0x00000007ff037819 */ /* 0x000fc60000011612 */
[----:B------:R-:W1:Y:S04]  /*0060*/  SHFL.IDX PT, R2, R0, RZ, 0x1f ;  /* 0x00001fff00027589 */ /* 0x000e6800000e0000 */
[----:B------:R2:W3:Y:S01]  /*0070*/  SHFL.IDX PT, R5, R3, RZ, 0x1f ;  /* 0x00001fff03057589 */ /* 0x0004e200000e0000 */
[----:B-1----:R-:W-:-:S13]  /*0080*/  ISETP.NE.OR P0, PT, R2, RZ, !P0 ;  /* 0x000000ff0200720c */ /* 0x002fda0004705670 */
[----:B0-23--:R-:W-:Y:S05]  /*0090*/  @P0 BRA `(.L_x_1) ;  /* 0x0000000000200947 */ /* 0x00dfea0003800000 */
[----:B------:R-:W-:Y:S02]  /*00a0*/  ULDC.64 UR4, c[0x0][0x198] ;  /* 0x0000660000047ab9 */ /* 0x000fe40000000a00 */
[----:B------:R-:W-:Y:S02]  /*00b0*/  UIADD3 UR6, UP0, UR4, 0xf0, URZ ;  /* 0x000000f004067890 */ /* 0x000fe4000ff1e03f */
[----:B------:R-:W-:Y:S02]  /*00c0*/  UIADD3 UR4, UP1, UR4, 0x1f0, URZ ;  /* 0x000001f004047890 */ /* 0x000fe4000ff3e03f */
[----:B------:R-:W-:Y:S02]  /*00d0*/  UIADD3.X UR7, URZ, UR5, URZ, UP0, !UPT ;  /* 0x000000053f077290 */ /* 0x000fe400087fe43f */
[----:B------:R-:W-:-:S07]  /*00e0*/  UIADD3.X UR5, URZ, UR5, URZ, UP1, !UPT ;  /* 0x000000053f057290 */ /* 0x000fce0008ffe43f */
[----:B------:R0:W-:Y:S02]  /*00f0*/  UTMACCTL.PF [UR6] ;  /* 0x00000000060079b9 */ /* 0x0001e40008040000 */
[----:B------:R0:W-:Y:S02]  /*0100*/  UTMACCTL.PF [UR4] ;  /* 0x00000000040079b9 */ /* 0x0001e40008040000 */
[----:B0-----:R-:W-:Y:S01]  /*0110*/  NOP ;  /* 0x0000000000007918 */ /* 0x001fe20000000000 */
.L_x_1:
[----:B------:R-:W-:Y:S05]  /*0120*/  BSYNC B0 ;  /* 0x0000000000007941 */ /* 0x000fea0003800000 */
.L_x_0:
[----:B------:R-:W0:Y:S02]  /*0130*/  SHFL.IDX PT, R3, R0, RZ, 0x1f ;  /* 0x00001fff00037589 */ /* 0x000e2400000e0000 */
[----:B0-----:R-:W-:-:S13]  /*0140*/  ISETP.NE.AND P0, PT, R3, RZ, PT ;  /* 0x000000ff0300720c */ /* 0x001fda0003f05270 */
[----:B------:R-:W-:Y:S05]  /*0150*/  @P0 BRA `(.L_x_2) ;  /* 0x00000000008c0947 */ /* 0x000fea0003800000 */
[----:B------:R-:W-:Y:S01]  /*0160*/  ELECT P0, URZ, PT ;  /* 0x00000000003f782f */ /* 0x000fe20003800000 */
[----:B------:R-:W-:-:S12]  /*0170*/  BSSY B0, `(.L_x_2) ;  /* 0x0000021000007945 */ /* 0x000fd80003800000 */
[----:B------:R-:W-:Y:S05]  /*0180*/  @!P0 BRA `(.L_x_3) ;  /* 0x00000000007c8947 */ /* 0x000fea0003800000 */
[----:B------:R-:W0:Y:S01]  /*0190*/  S2UR UR8, SR_CgaCtaId ;  /* 0x00000000000879c3 */ /* 0x000e220000008800 */
[----:B------:R-:W-:Y:S01]  /*01a0*/  UMOV UR4, 0x400 ;  /* 0x0000040000047882 */ /* 0x000fe20000000000 */
[----:B------:R-:W-:Y:S01]  /*01b0*/  UMOV UR5, 0x1 ;  /* 0x0000000100057882 */ /* 0x000fe20000000000 */
[----:B------:R-:W-:Y:S02]  /*01c0*/  UMOV UR6, 0xa ;  /* 0x0000000a00067882 */ /* 0x000fe40000000000 */
[----:B------:R-:W-:-:S04]  /*01d0*/  UIADD3 UR6, -UR6, 0x100000, URZ ;  /* 0x0010000006067890 */ /* 0x000fc8000fffe13f */
[----:B------:R-:W-:Y:S02]  /*01e0*/  USHF.L.U32 UR7, UR6, 0xb, URZ ;  /* 0x0000000b06077899 */ /* 0x000fe4000800063f */
[----:B------:R-:W-:Y:S02]  /*01f0*/  USHF.L.U32 UR6, UR6, 0x1, URZ ;  /* 0x0000000106067899 */ /* 0x000fe4000800063f */
[----:B0-----:R-:W-:Y:S02]  /*0200*/  ULEA UR8, UR8, UR4, 0x18 ;  /* 0x0000000408087291 */ /* 0x001fe4000f8ec03f */
[----:B------:R-:W-:-:S04]  /*0210*/  UIADD3 UR4, -UR5, 0x100000, URZ ;  /* 0x0010000005047890 */ /* 0x000fc8000fffe13f */
[----:B------:R-:W-:Y:S02]  /*0220*/  USHF.L.U32 UR5, UR4, 0xb, URZ ;  /* 0x0000000b04057899 */ /* 0x000fe4000800063f */
[----:B------:R-:W-:Y:S01]  /*0230*/  USHF.L.U32 UR4, UR4, 0x1, URZ ;  /* 0x0000000104047899 */ /* 0x000fe2000800063f */
[----:B------:R-:W0:Y:S11]  /*0240*/  FENCE.VIEW.ASYNC.S ;  /* 0x00000000000073c6 */ /* 0x000e360000000000 */
[----:B0-----:R0:W1:Y:S01]  /*0250*/  SYNCS.EXCH.64 URZ, [UR8], UR4 ;  /* 0x00000004083f75b2 */ /* 0x0010620008000100 */
[----:B------:R0:W2:Y:S01]  /*0260*/  SYNCS.EXCH.64 URZ, [UR8+0x48], UR6 ;  /* 0x00004806083f75b2 */ /* 0x0000a20008000100 */
[----:B------:R0:W3:Y:S01]  /*0270*/  SYNCS.EXCH.64 URZ, [UR8+0x8], UR4 ;  /* 0x00000804083f75b2 */ /* 0x0000e20008000100 */
[----:B------:R0:W4:Y:S01]  /*0280*/  SYNCS.EXCH.64 URZ, [UR8+0x50], UR6 ;  /* 0x00005006083f75b2 */ /* 0x0001220008000100 */
[----:B------:R0:W0:Y:S01]  /*0290*/  SYNCS.EXCH.64 URZ, [UR8+0x10], UR4 ;  /* 0x00001004083f75b2 */ /* 0x0000220008000100 */
        /* <DEDUP_REMOVED lines=13> */
[----:B------:R-:W-:Y:S01]  /*0370*/  NOP ;  /* 0x0000000000007918 */ /* 0x000fe20000000000 */
.L_x_3:
[----:B0-----:R-:W-:Y:S05]  /*0380*/  BSYNC B0 ;  /* 0x0000000000007941 */ /* 0x001fea0003800000 */
.L_x_2:
[----:B------:R-:W-:Y:S01]  /*0390*/  SHF.R.S32.HI R7, RZ, 0x1f, R18 ;  /* 0x0000001fff077819 */ /* 0x000fe20000011412 */
[----:B------:R-:W0:Y:S01]  /*03a0*/  SHFL.IDX PT, R0, R0, RZ, 0x1f ;  /* 0x00001fff00007589 */ /* 0x000e2200000e0000 */
[----:B------:R-:W5:Y:S01]  /*03b0*/  S2UR UR8, SR_CTAID.X ;  /* 0x00000000000879c3 */ /* 0x000f620000002500 */
[----:B------:R-:W-:Y:S02]  /*03c0*/  ELECT P0, URZ, PT ;  /* 0x00000000003f782f */ /* 0x000fe40003800000 */
[----:B------:R-:W-:Y:S01]  /*03d0*/  LEA.HI R7, R7, R18, RZ, 0x7 ;  /* 0x0000001207077211 */ /* 0x000fe200078f38ff */
[----:B------:R-:W1:Y:S01]  /*03e0*/  S2R R4, SR_CTAID.Y ;  /* 0x0000000000047919 */ /* 0x000e620000002600 */
[----:B------:R-:W-:Y:S01]  /*03f0*/  SHF.R.S32.HI R8, RZ, 0x1f, R3 ;  /* 0x0000001fff087819 */ /* 0x000fe20000011403 */
[----:B------:R-:W-:Y:S01]  /*0400*/  ULDC UR4, c[0x0][0x150] ;  /* 0x0000540000047ab9 */ /* 0x000fe20000000800 */
[----:B------:R-:W-:Y:S01]  /*0410*/  LOP3.LUT R7, R7, 0xffffff80, RZ, 0xc0, !PT ;  /* 0xffffff8007077812 */ /* 0x000fe200078ec0ff */
[----:B------:R-:W-:Y:S01]  /*0420*/  NOP ;  /* 0x0000000000007918 */ /* 0x000fe20000000000 */
[----:B------:R-:W-:Y:S01]  /*0430*/  LEA.HI R8, R8, R3, RZ, 0x2 ;  /* 0x0000000308087211 */ /* 0x000fe200078f10ff */
[----:B------:R-:W2:Y:S01]  /*0440*/  LDC R10, c[0x0][0x144] ;  /* 0x00005100ff0a7b82 */ /* 0x000ea20000000800 */
[----:B------:R-:W-:Y:S01]  /*0450*/  NOP ;  /* 0x0000000000007918 */ /* 0x000fe20000000000 */
[----:B------:R-:W-:Y:S01]  /*0460*/  IMAD.IADD R6, R18, 0x1, -R7 ;  /* 0x0000000112067824 */ /* 0x000fe200078e0a07 */
[----:B------:R-:W-:Y:S01]  /*0470*/  LOP3.LUT R8, R8, 0x3ffffffc, RZ, 0xc0, !PT ;  /* 0x3ffffffc08087812 */ /* 0x000fe200078ec0ff */
[----:B------:R-:W-:Y:S01]  /*0480*/  IMAD.MOV.U32 R22, RZ, RZ, 0x1 ;  /* 0x00000001ff167424 */ /* 0x000fe200078e00ff */
[----:B------:R-:W-:-:S02]  /*0490*/  ISETP.NE.AND P3, PT, R5, RZ, PT ;  /* 0x000000ff0500720c */ /* 0x000fc40003f65270 */
[----:B------:R-:W-:Y:S01]  /*04a0*/  SHF.R.S32.HI R7, RZ, 0x1f, R6 ;  /* 0x0000001fff077819 */ /* 0x000fe20000011406 */
[----:B------:R-:W-:Y:S01]  /*04b0*/  IMAD.IADD R8, R3, 0x1, -R8 ;  /* 0x0000000103087824 */ /* 0x000fe200078e0a08 */
[----:B------:R-:W3:Y:S02]  /*04c0*/  LDC R12, c[0x0][0x140] ;  /* 0x00005000ff0c7b82 */ /* 0x000ee40000000800 */
[----:B------:R-:W-:Y:S02]  /*04d0*/  LEA.HI R7, R7, R6, RZ, 0x3 ;  /* 0x0000000607077211 */ /* 0x000fe400078f18ff */
[----:B0-----:R-:W-:Y:S02]  /*04e0*/  ISETP.NE.OR P0, PT, R0, RZ, !P0 ;  /* 0x000000ff0000720c */ /* 0x001fe40004705670 */
[--C-:B------:R-:W-:Y:S02]  /*04f0*/  SHF.R.S32.HI R0, RZ, 0x3, R7.reuse ;  /* 0x00000003ff007819 */ /* 0x100fe40000011407 */
[----:B------:R-:W-:-:S02]  /*0500*/  SHF.R.S32.HI R7, RZ, 0x1f, R7 ;  /* 0x0000001fff077819 */ /* 0x000fc40000011407 */
[----:B-----5:R-:W-:Y:S02]  /*0510*/  I2FP.F32.U32 R9, UR8 ;  /* 0x0000000800097c45 */ /* 0x020fe40008201000 */
[----:B------:R-:W-:-:S03]  /*0520*/  LEA.HI R7, R7, R0, RZ, 0x2 ;  /* 0x0000000007077211 */ /* 0x000fc600078f10ff */
[----:B------:R-:W-:Y:S01]  /*0530*/  FMUL R9, R9, UR4 ;  /* 0x0000000409097c20 */ /* 0x000fe20008400000 */
[----:B------:R-:W-:Y:S01]  /*0540*/  LOP3.LUT R7, R7, 0xfffffffc, RZ, 0xc0, !PT ;  /* 0xfffffffc07077812 */ /* 0x000fe200078ec0ff */
[----:B------:R-:W-:Y:S01]  /*0550*/  VOTEU.ALL UP0, P0 ;  /* 0x00000000003f7886 */ /* 0x000fe20000000000 */
[----:B-1----:R-:W-:Y:S01]  /*0560*/  I2FP.F32.U32 R11, R4 ;  /* 0x00000004000b7245 */ /* 0x002fe20000201000 */
[----:B------:R-:W-:Y:S01]  /*0570*/  ULDC UR4, c[0x0][0x154] ;  /* 0x0000550000047ab9 */ /* 0x000fe20000000800 */
[----:B------:R-:W-:Y:S01]  /*0580*/  VOTEU.ALL UP1, P0 ;  /* 0x00000000003f7886 */ /* 0x000fe20000020000 */
[----:B------:R-:W-:Y:S01]  /*0590*/  IMAD.IADD R7, R0, 0x1, -R7 ;  /* 0x0000000100077824 */ /* 0x000fe200078e0a07 */
[----:B------:R-:W0:Y:S01]  /*05a0*/  F2I.U32.TRUNC.NTZ R9, R9 ;  /* 0x0000000900097305 */ /* 0x000e22000020f000 */
[----:B------:R-:W1:Y:S01]  /*05b0*/  @!UP0 S2UR UR7, SR_CgaCtaId ;  /* 0x00000000000789c3 */ /* 0x000e620000008800 */
[----:B------:R-:W-:Y:S01]  /*05c0*/  @!UP0 UMOV UR6, 0x400 ;  /* 0x0000040000068882 */ /* 0x000fe20000000000 */
[----:B------:R-:W-:Y:S01]  /*05d0*/  IMAD R8, R8, 0x4, R7 ;  /* 0x0000000408087824 */ /* 0x000fe200078e0207 */
[----:B---3--:R-:W-:-:S04]  /*05e0*/  ISETP.EQ.U32.AND P2, PT, R12, 0x1, PT ;  /* 0x000000010c00780c */ /* 0x008fc80003f42070 */
[----:B------:R-:W-:-:S04]  /*05f0*/  SHF.R.S32.HI R3, RZ, 0x1f, R8 ;  /* 0x0000001fff037819 */ /* 0x000fc80000011408 */
[----:B------:R-:W-:Y:S01]  /*0600*/  LEA.HI R0, R3, R8, RZ, 0x2 ;  /* 0x0000000803007211 */ /* 0x000fe200078f10ff */
[----:B0-----:R-:W-:-:S03]  /*0610*/  IMAD.MOV R7, RZ, RZ, -R9 ;  /* 0x000000ffff077224 */ /* 0x001fc600078e0a09 */
[----:B------:R-:W-:Y:S01]  /*0620*/  LOP3.LUT R9, R0, 0xfffffffc, RZ, 0xc0, !PT ;  /* 0xfffffffc00097812 */ /* 0x000fe200078ec0ff */
[----:B--2---:R-:W-:Y:S02]  /*0630*/  IMAD R3, R10, R7, UR8 ;  /* 0x000000080a037e24 */ /* 0x004fe4000f8e0207 */
[----:B------:R-:W-:Y:S02]  /*0640*/  FMUL R10, R11, UR4 ;  /* 0x000000040b0a7c20 */ /* 0x000fe40008400000 */
[C---:B------:R-:W-:Y:S01]  /*0650*/  IMAD.IADD R0, R8.reuse, 0x1, -R9 ;  /* 0x0000000108007824 */ /* 0x040fe200078e0a09 */
[----:B------:R-:W0:Y:S01]  /*0660*/  LDC R7, c[0x0][0x148] ;  /* 0x00005200ff077b82 */ /* 0x000e220000000800 */
[----:B------:R-:W-:Y:S01]  /*0670*/  SHF.R.S32.HI R9, RZ, 0x1f, R2 ;  /* 0x0000001fff097819 */ /* 0x000fe20000011402 */
[----:B------:R-:W-:Y:S01]  /*0680*/  IMAD.SHL.U32 R11, R8, 0x4, RZ ;  /* 0x00000004080b7824 */ /* 0x000fe200078e00ff */
[----:B------:R-:W-:Y:S01]  /*0690*/  UMOV UR4, 0x20 ;  /* 0x0000002000047882 */ /* 0x000fe20000000000 */
[----:B------:R-:W-:Y:S01]  /*06a0*/  ISETP.NE.AND P4, PT, R0, R3, PT ;  /* 0x000000030000720c */ /* 0x000fe20003f85270 */
[----:B------:R-:W2:Y:S01]  /*06b0*/  F2I.U32.TRUNC.NTZ R10, R10 ;  /* 0x0000000a000a7305 */ /* 0x000ea2000020f000 */
[----:B------:R-:W-:Y:S01]  /*06c0*/  LEA.HI R9, R9, R2, RZ, 0x2 ;  /* 0x0000000209097211 */ /* 0x000fe200078f10ff */
[----:B------:R-:W-:-:S04]  /*06d0*/  @!UP0 UIADD3 UR4, -UR4, 0x100000, URZ ;  /* 0x0010000004048890 */ /* 0x000fc8000fffe13f */
[----:B------:R-:W-:Y:S02]  /*06e0*/  @!UP0 USHF.L.U32 UR5, UR4, 0xb, URZ ;  /* 0x0000000b04058899 */ /* 0x000fe4000800063f */
[----:B------:R-:W-:Y:S01]  /*06f0*/  @!UP0 USHF.L.U32 UR4, UR4, 0x1, URZ ;  /* 0x0000000104048899 */ /* 0x000fe2000800063f */
[----:B------:R-:W-:Y:S01]  /*0700*/  LOP3.LUT R152, R8, 0xc, R11, 0x78, !PT ;  /* 0x0000000c08987812 */ /* 0x000fe200078e780b */
[----:B-1----:R-:W-:Y:S01]  /*0710*/  @!UP0 ULEA UR6, UR7, UR6, 0x18 ;  /* 0x0000000607068291 */ /* 0x002fe2000f8ec03f */
[----:B------:R-:W-:Y:S01]  /*0720*/  LOP3.LUT R9, R9, 0xfffffffc, RZ, 0xc0, !PT ;  /* 0xfffffffc09097812 */ /* 0x000fe200078ec0ff */
[----:B------:R-:W-:Y:S01]  /*0730*/  VOTEU.ALL UP0, P0 ;  /* 0x00000000003f7886 */ /* 0x000fe20000000000 */
[----:B------:R-:W-:Y:S01]  /*0740*/  LOP3.LUT P0, RZ, R6, 0x7, RZ, 0xc0, !PT ;  /* 0x0000000706ff7812 */ /* 0x000fe2000780c0ff */
[----:B------:R-:W-:Y:S02]  /*0750*/  VIADD R6, R5, 0xffffffff ;  /* 0xffffffff05067836 */ /* 0x000fe40000000000 */
[----:B------:R-:W-:Y:S01]  /*0760*/  IMAD.IADD R0, R2, 0x1, -R9 ;  /* 0x0000000102007824 */ /* 0x000fe200078e0a09 */
[----:B------:R-:W-:-:S02]  /*0770*/  ISETP.LT.U32.AND P0, PT, R152, 0x8, !P0 ;  /* 0x000000089800780c */ /* 0x000fc40004701070 */
[----:B------:R-:W-:Y:S01]  /*0780*/  @P4 SHF.R.S32.HI R9, RZ, 0x1f, R152 ;  /* 0x0000001fff094819 */ /* 0x000fe20000011498 */
[----:B--2---:R-:W-:Y:S01]  /*0790*/  IMAD.MOV R21, RZ, RZ, -R10 ;  /* 0x000000ffff157224 */ /* 0x004fe200078e0a0a */
[C---:B------:R-:W-:Y:S01]  /*07a0*/  ISETP.NE.AND P1, PT, R0.reuse, 0x3, PT ;  /* 0x000000030000780c */ /* 0x040fe20003f25270 */
[----:B------:R-:W1:Y:S02]  /*07b0*/  FENCE.VIEW.ASYNC.S ;  /* 0x00000000000073c6 */ /* 0x000e640000000000 */
[----:B-1----:R1:W2:Y:S01]  /*07c0*/  @!UP0 SYNCS.EXCH.64 URZ, [UR6+0xa0], UR4 ;  /* 0x0000a004063f85b2 */ /* 0x0022a20008000100 */
[----:B------:R-:W-:Y:S01]  /*07d0*/  @P4 LEA.HI R9, R9, R152, RZ, 0x2 ;  /* 0x0000009809094211 */ /* 0x000fe200078f10ff */
[----:B0-----:R-:W-:Y:S01]  /*07e0*/  IMAD R2, R7, R21, R4 ;  /* 0x0000001507027224 */ /* 0x001fe200078e0204 */
[----:B------:R-:W-:Y:S02]  /*07f0*/  ISETP.EQ.OR P1, PT, R0, RZ, !P1 ;  /* 0x000000ff0000720c */ /* 0x000fe40004f22670 */
[----:B------:R-:W-:-:S02]  /*0800*/  @P4 SHF.R.S32.HI R9, RZ, 0x2, R9 ;  /* 0x00000002ff094819 */ /* 0x000fc40000011409 */
[----:B------:R-:W-:Y:S02]  /*0810*/  ISETP.EQ.AND P1, PT, R5, RZ, P1 ;  /* 0x000000ff0500720c */ /* 0x000fe40000f22270 */
[----:B------:R-:W-:Y:S02]  /*0820*/  @P4 ISETP.NE.AND P5, PT, R9, R2, PT ;  /* 0x000000020900420c */ /* 0x000fe40003fa5270 */
[----:B------:R-:W-:Y:S02]  /*0830*/  ISETP.GE.U32.AND P6, PT, R6, 0x2, PT ;  /* 0x000000020600780c */ /* 0x000fe40003fc6070 */
[----:B------:R-:W-:Y:S02]  /*0840*/  SEL R9, RZ, 0x1, !P0 ;  /* 0x00000001ff097807 */ /* 0x000fe40004000000 */
[----:B------:R-:W-:Y:S01]  /*0850*/  @P4 SEL R22, RZ, 0x1, P5 ;  /* 0x00000001ff164807 */ /* 0x000fe20002800000 */
[----:B------:R1:W0:Y:S01]  /*0860*/  @!UP1 SYNCS.EXCH.64 URZ, [UR6+0xa8], UR4 ;  /* 0x0000a804063f95b2 */ /* 0x0002220008000100 */
[----:B------:R-:W-:Y:S01]  /*0870*/  SEL R19, RZ, 0x1, !P1 ;  /* 0x00000001ff137807 */ /* 0x000fe20004800000 */
[----:B------:R-:W-:Y:S01]  /*0880*/  NOP ;  /* 0x0000000000007918 */ /* 0x000fe20000000000 */
[----:B------:R-:W-:-:S02]  /*0890*/  LOP3.LUT R22, R22, R9, RZ, 0xc0, !PT ;  /* 0x0000000916167212 */ /* 0x000fc400078ec0ff */
[----:B------:R-:W-:Y:S01]  /*08a0*/  SEL R19, R19, 0x2, P6 ;  /* 0x0000000213137807 */ /* 0x000fe20003000000 */
[----:B-12---:R-:W-:Y:S06]  /*08b0*/  @!P2 BRA `(.L_x_4) ;  /* 0x000000000008a947 */ /* 0x006fec0003800000 */
[----:B0---4-:R-:W-:Y:S01]  /*08c0*/  UCGABAR_ARV ;  /* 0x00000000000079c7 */ /* 0x011fe20008000000 */
[----:B------:R-:W-:Y:S05]  /*08d0*/  BRA `(.L_x_5) ;  /* 0x0000000000047947 */ /* 0x000fea0003800000 */
.L_x_4:
[----:B0---4-:R-:W-:Y:S01]  /*08e0*/  NOP ;  /* 0x0000000000007918 */ /* 0x011fe20000000000 */
.L_x_5:
[----:B------:R-:W0:Y:S01]  /*08f0*/  LDC R2, c[0x0][0x65c] ;  /* 0x00019700ff027b82 */ /* 0x000e220000000800 */
[----:B------:R-:W-:Y:S02]  /*0900*/  IMAD.U32 R8, RZ, RZ, UR8 ;  /* 0x00000008ff087e24 */ /* 0x000fe4000f8e00ff */
[----:B------:R-:W-:Y:S01]  /*0910*/  IMAD.MOV.U32 R9, RZ, RZ, RZ ;  /* 0x000000ffff097224 */ /* 0x000fe200078e00ff */
[----:B0-----:R-:W-:-:S04]  /*0920*/  ISETP.NE.AND P1, PT, R2, 0x1, PT ;  /* 0x000000010200780c */ /* 0x001fc80003f25270 */
[----:B------:R-:W-:-:S09]  /*0930*/  P2R R5, PR, RZ, 0x2 ;  /* 0x00000002ff057803 */ /* 0x000fd20000000000 */
[----:B------:R-:W0:Y:S01]  /*0940*/  @P1 LDC R17, c[0x0][0x10] ;  /* 0x00000400ff111b82 */ /* 0x000e220000000800 */
[----:B------:R-:W-:Y:S02]  /*0950*/  @P1 IMAD.MOV.U32 R5, RZ, RZ, RZ ;  /* 0x000000ffff051224 */ /* 0x000fe400078e00ff */
[----:B------:R-:W-:-:S05]  /*0960*/  @P1 IMAD.MOV.U32 R13, RZ, RZ, RZ ;  /* 0x000000ffff0d1224 */ /* 0x000fca00078e00ff */
[----:B------:R-:W1:Y:S01]  /*0970*/  @!P1 LDC R11, c[0x0][0xc] ;  /* 0x00000300ff0b9b82 */ /* 0x000e620000000800 */
[----:B0-----:R-:W-:-:S05]  /*0980*/  @P1 IMAD.WIDE.U32 R16, R17, UR8, R4 ;  /* 0x0000000811101c25 */ /* 0x001fca000f8e0004 */
[----:B------:R-:W-:Y:S01]  /*0990*/  @P1 IADD3 R17, R17, R13, RZ ;  /* 0x0000000d11111210 */ /* 0x000fe20007ffe0ff */
[----:B-1----:R-:W-:-:S04]  /*09a0*/  @!P1 IMAD.WIDE.U32 R8, R4, R11, R8 ;  /* 0x0000000b04089225 */ /* 0x002fc800078e0008 */
[----:B------:R-:W-:Y:S02]  /*09b0*/  @!P1 IMAD.MOV.U32 R16, RZ, RZ, R8 ;  /* 0x000000ffff109224 */ /* 0x000fe400078e0008 */
[----:B------:R-:W-:Y:S01]  /*09c0*/  @!P1 IMAD.MOV.U32 R17, RZ, RZ, R9 ;  /* 0x000000ffff119224 */ /* 0x000fe200078e0009 */
[----:B------:R-:W-:Y:S06]  /*09d0*/  @!P2 BRA `(.L_x_6) ;  /* 0x00000000000ca947 */ /* 0x000fec0003800000 */
[----:B------:R-:W-:Y:S01]  /*09e0*/  UCGABAR_WAIT ;  /* 0x0000000000007dc7 */ /* 0x000fe20008000000 */
[----:B------:R-:W-:Y:S01]  /*09f0*/  CCTL.IVALL ;  /* 0x00000000ff00798f */ /* 0x000fe20002000000 */
[----:B------:R-:W-:Y:S05]  /*0a00*/  BRA `(.L_x_7) ;  /* 0x0000000000047947 */ /* 0x000fea0003800000 */
.L_x_6:
[----:B------:R-:W-:Y:S06]  /*0a10*/  BAR.SYNC.DEFER_BLOCKING 0x0 ;  /* 0x0000000000007b1d */ /* 0x000fec0000010000 */
.L_x_7:
[----:B------:R-:W-:Y:S05]  /*0a20*/  @!P3 BRA `(.L_x_8) ;  /* 0x000000a000c4b947 */ /* 0x000fea0003800000 */
[----:B------:R-:W-:-:S13]  /*0a30*/  ISETP.GT.U32.AND P0, PT, R6, 0x1, PT ;  /* 0x000000010600780c */ /* 0x000fda0003f04070 */
[----:B------:R-:W-:Y:S05]  /*0a40*/  @P0 EXIT ;  /* 0x000000000000094d */ /* 0x000fea0003800000 */
[----:B------:R-:W-:Y:S01]  /*0a50*/  ULDC.64 UR4, c[0x0][0x650] ;  /* 0x0001940000047ab9 */ /* 0x000fe20000000a00 */
[----:B------:R-:W-:Y:S01]  /*0a60*/  PRMT R0, RZ, 0x7610, R0 ;  /* 0x00007610ff007816 */ /* 0x000fe20000000000 */
[----:B------:R-:W-:Y:S01]  /*0a70*/  IMAD.MOV.U32 R153, RZ, RZ, -0x1 ;  /* 0xffffffffff997424 */ /* 0x000fe200078e00ff */
[----:B------:R-:W-:Y:S01]  /*0a80*/  ISETP.GE.U32.AND P0, PT, R16, UR4, PT ;  /* 0x0000000410007c0c */ /* 0x000fe2000bf06070 */
[----:B------:R-:W-:Y:S02]  /*0a90*/  IMAD.MOV.U32 R154, RZ, RZ, -0x1 ;  /* 0xffffffffff9a7424 */ /* 0x000fe400078e00ff */
[----:B------:R-:W-:Y:S01]  /*0aa0*/  IMAD.MOV.U32 R23, RZ, RZ, -0x1 ;  /* 0xffffffffff177424 */ /* 0x000fe200078e00ff */
[----:B------:R-:W-:-:S13]  /*0ab0*/  ISETP.GE.U32.AND.EX P0, PT, R17, UR5, PT, P0 ;  /* 0x0000000511007c0c */ /* 0x000fda000bf06100 */
[----:B------:R-:W-:Y:S05]  /*0ac0*/  @P0 BRA `(.L_x_9) ;  /* 0x00000004002c0947 */ /* 0x000fea0003800000 */
[----:B------:R-:W0:Y:S01]  /*0ad0*/  LDC.64 R24, c[0x0][0x628] ;  /* 0x00018a00ff187b82 */ /* 0x000e220000000a00 */
[----:B------:R-:W-:Y:S02]  /*0ae0*/  IMAD.MOV.U32 R8, RZ, RZ, R16 ;  /* 0x000000ffff087224 */ /* 0x000fe400078e0010 */
[----:B------:R-:W-:-:S05]  /*0af0*/  IMAD.MOV.U32 R9, RZ, RZ, R17 ;  /* 0x000000ffff097224 */ /* 0x000fca00078e0011 */
[----:B------:R-:W1:Y:S08]  /*0b00*/  LDC R0, c[0x0][0x630] ;  /* 0x00018c00ff007b82 */ /* 0x000e700000000800 */
[----:B------:R-:W2:Y:S01]  /*0b10*/  LDC.64 R26, c[0x0][0x620] ;  /* 0x00018800ff1a7b82 */ /* 0x000ea20000000a00 */
[----:B0-----:R-:W-:-:S04]  /*0b20*/  ISETP.NE.U32.AND P0, PT, R24, RZ, PT ;  /* 0x000000ff1800720c */ /* 0x001fc80003f05070 */
[----:B------:R-:W-:-:S13]  /*0b30*/  ISETP.NE.AND.EX P0, PT, R25, RZ, PT, P0 ;  /* 0x000000ff1900720c */ /* 0x000fda0003f05300 */
[----:B-12---:R-:W-:Y:S05]  /*0b40*/  @!P0 BRA `(.L_x_10) ;  /* 0x0000000000288947 */ /* 0x006fea0003800000 */
[----:B------:R-:W0:Y:S02]  /*0b50*/  LDC R13, c[0x0][0x634] ;  /* 0x00018d00ff0d7b82 */ /* 0x000e240000000800 */
[----:B0-----:R-:W-:-:S05]  /*0b60*/  IADD3 R13, P0, R16, R13, RZ ;  /* 0x0000000d100d7210 */ /* 0x001fca0007f1e0ff */
[----:B------:R-:W-:-:S04]  /*0b70*/  IMAD.X R15, RZ, RZ, R17, P0 ;  /* 0x000000ffff0f7224 */ /* 0x000fc800000e0611 */
[----:B------:R-:W-:-:S04]  /*0b80*/  IMAD.WIDE.U32 R8, R15, R24, RZ ;  /* 0x000000180f087225 */ /* 0x000fc800078e00ff */
[----:B------:R-:W-:-:S04]  /*0b90*/  IMAD.WIDE.U32 R10, P0, R13, R25, R8 ;  /* 0x000000190d0a7225 */ /* 0x000fc80007800008 */
[----:B------:R-:W-:-:S04]  /*0ba0*/  IMAD.WIDE.U32 R8, R13, R24, RZ ;  /* 0x000000180d087225 */ /* 0x000fc800078e00ff */
[----:B------:R-:W-:Y:S01]  /*0bb0*/  IMAD.X R13, RZ, RZ, RZ, P0 ;  /* 0x000000ffff0d7224 */ /* 0x000fe200000e06ff */
[----:B------:R-:W-:Y:S01]  /*0bc0*/  IADD3 RZ, P0, R9, R10, RZ ;  /* 0x0000000a09ff7210 */ /* 0x000fe20007f1e0ff */
[----:B------:R-:W-:-:S04]  /*0bd0*/  IMAD.MOV.U32 R12, RZ, RZ, R11 ;  /* 0x000000ffff0c7224 */ /* 0x000fc800078e000b */
[----:B------:R-:W-:-:S08]  /*0be0*/  IMAD.WIDE.U32.X R8, R15, R25, R12, P0 ;  /* 0x000000190f087225 */ /* 0x000fd000000e040c */
.L_x_10:
[----:B------:R-:W0:Y:S01]  /*0bf0*/  LDC.64 R24, c[0x0][0x640] ;  /* 0x00019000ff187b82 */ /* 0x000e220000000a00 */
[-CC-:B------:R-:W-:Y:S01]  /*0c00*/  SHF.R.U64 R28, R8, R0.reuse, R9.reuse ;  /* 0x00000000081c7219 */ /* 0x180fe20000001209 */
[----:B------:R-:W-:Y:S01]  /*0c10*/  IMAD R30, R7, R21, R4 ;  /* 0x00000015071e7224 */ /* 0x000fe200078e0204 */
[----:B------:R-:W-:Y:S01]  /*0c20*/  SHF.R.U32.HI R0, RZ, R0, R9 ;  /* 0x00000000ff007219 */ /* 0x000fe20000011609 */
[----:B------:R-:W-:Y:S01]  /*0c30*/  IMAD.MOV.U32 R21, RZ, RZ, 0x1 ;  /* 0x00000001ff157424 */ /* 0x000fe200078e00ff */
[----:B------:R-:W-:-:S03]  /*0c40*/  IADD3 R5, P0, RZ, -R28, RZ ;  /* 0x8000001cff057210 */ /* 0x000fc60007f1e0ff */
[----:B------:R-:W1:Y:S02]  /*0c50*/  LDC R6, c[0x0][0x618] ;  /* 0x00018600ff067b82 */ /* 0x000e640000000800 */
[----:B------:R-:W-:-:S04]  /*0c60*/  IMAD.X R9, RZ, RZ, ~R0, P0 ;  /* 0x000000ffff097224 */ /* 0x000fc800000e0e00 */
[-C--:B------:R-:W-:Y:S02]  /*0c70*/  IMAD R0, R9, R26.reuse, RZ ;  /* 0x0000001a09007224 */ /* 0x080fe400078e02ff */
[----:B------:R-:W2:Y:S01]  /*0c80*/  LDC R11, c[0x0][0x608] ;  /* 0x00018200ff0b7b82 */ /* 0x000ea20000000800 */
[----:B------:R-:W-:-:S04]  /*0c90*/  IMAD.WIDE.U32 R8, R5, R26, R16 ;  /* 0x0000001a05087225 */ /* 0x000fc800078e0010 */
[----:B------:R-:W-:-:S03]  /*0ca0*/  IMAD R5, R5, R27, R0 ;  /* 0x0000001b05057224 */ /* 0x000fc600078e0200 */
[----:B------:R-:W3:Y:S01]  /*0cb0*/  LDC R12, c[0x0][0x658] ;  /* 0x00019600ff0c7b82 */ /* 0x000ee20000000800 */
[----:B0-----:R-:W-:Y:S01]  /*0cc0*/  ISETP.NE.U32.AND P0, PT, R24, RZ, PT ;  /* 0x000000ff1800720c */ /* 0x001fe20003f05070 */
[----:B------:R-:W-:Y:S02]  /*0cd0*/  IMAD.IADD R5, R9, 0x1, R5 ;  /* 0x0000000109057824 */ /* 0x000fe400078e0205 */
[----:B------:R-:W-:Y:S01]  /*0ce0*/  IMAD.MOV.U32 R9, RZ, RZ, -0x1 ;  /* 0xffffffffff097424 */ /* 0x000fe200078e00ff */
[----:B------:R-:W-:-:S03]  /*0cf0*/  ISETP.NE.AND.EX P0, PT, R25, RZ, PT, P0 ;  /* 0x000000ff1900720c */ /* 0x000fc60003f05300 */
[----:B------:R-:W0:Y:S01]  /*0d00*/  LDC R15, c[0x0][0x600] ;  /* 0x00018000ff0f7b82 */ /* 0x000e220000000800 */
[-CC-:B-1----:R-:W-:Y:S02]  /*0d10*/  SHF.R.U64 R13, R8, R6.reuse, R5.reuse ;  /* 0x00000006080d7219 */ /* 0x182fe40000001205 */
[----:B------:R-:W-:-:S05]  /*0d20*/  SHF.R.U32.HI R0, RZ, R6, R5 ;  /* 0x00000006ff007219 */ /* 0x000fca0000011605 */
[----:B------:R-:W1:Y:S01]  /*0d30*/  LDC R14, c[0x0][0x648] ;  /* 0x00019200ff0e7b82 */ /* 0x000e620000000800 */
[-CC-:B--2---:R-:W-:Y:S02]  /*0d40*/  SHF.R.U64 R27, R13, R11.reuse, R0.reuse ;  /* 0x0000000b0d1b7219 */ /* 0x184fe40000001200 */
[----:B------:R-:W-:-:S05]  /*0d50*/  SHF.R.U32.HI R5, RZ, R11, R0 ;  /* 0x0000000bff057219 */ /* 0x000fca0000011600 */
[----:B------:R-:W2:Y:S01]  /*0d60*/  LDC R20, c[0x0][0x638] ;  /* 0x00018e00ff147b82 */ /* 0x000ea20000000800 */
[-C--:B---3--:R-:W-:Y:S02]  /*0d70*/  SHF.L.U32 R0, R9, R12.reuse, RZ ;  /* 0x0000000c09007219 */ /* 0x088fe400000006ff */
[-CC-:B------:R-:W-:Y:S02]  /*0d80*/  SHF.R.U64 R26, R27, R12.reuse, R5.reuse ;  /* 0x0000000c1b1a7219 */ /* 0x180fe40000001205 */
[----:B------:R-:W-:Y:S02]  /*0d90*/  SHF.R.U32.HI R5, RZ, R12, R5 ;  /* 0x0000000cff057219 */ /* 0x000fe40000011605 */
[----:B------:R-:W-:Y:S01]  /*0da0*/  LOP3.LUT R10, RZ, R0, RZ, 0x33, !PT ;  /* 0x00000000ff0a7212 */ /* 0x000fe200078e33ff */
[----:B------:R-:W3:Y:S01]  /*0db0*/  LDC R23, c[0x0][0x610] ;  /* 0x00018400ff177b82 */ /* 0x000ee20000000800 */
[----:B------:R-:W-:Y:S01]  /*0dc0*/  MOV R4, R26 ;  /* 0x0000001a00047202 */ /* 0x000fe20000000f00 */
[----:B------:R-:W-:Y:S06]  /*0dd0*/  @!P0 BRA `(.L_x_11) ;  /* 0x0000000000288947 */ /* 0x000fec0003800000 */
[----:B------:R-:W4:Y:S02]  /*0de0*/  LDC R9, c[0x0][0x64c] ;  /* 0x00019300ff097b82 */ /* 0x000f240000000800 */
[----:B----4-:R-:W-:-:S05]  /*0df0*/  IADD3 R9, P0, R26, R9, RZ ;  /* 0x000000091a097210 */ /* 0x010fca0007f1e0ff */
        /* <DEDUP_REMOVED lines=8> */
.L_x_11:
[----:B-1----:R-:W-:Y:S01]  /*0e80*/  SHF.R.U64 R4, R4, R14, R5 ;  /* 0x0000000e04047219 */ /* 0x002fe20000001205 */
[----:B0-----:R-:W-:Y:S01]  /*0e90*/  VIADD R6, R15, 0xffffffff ;  /* 0xffffffff0f067836 */ /* 0x001fe20000000000 */
[----:B------:R-:W-:Y:S02]  /*0ea0*/  SHF.L.U32 R0, R21, R12, RZ ;  /* 0x0000000c15007219 */ /* 0x000fe400000006ff */
[----:B------:R-:W-:Y:S01]  /*0eb0*/  LOP3.LUT R5, R27, R10, RZ, 0xc0, !PT ;  /* 0x0000000a1b057212 */ /* 0x000fe200078ec0ff */
[----:B------:R-:W-:Y:S01]  /*0ec0*/  IMAD.MOV R7, RZ, RZ, -R4 ;  /* 0x000000ffff077224 */ /* 0x000fe200078e0a04 */
[----:B------:R-:W-:Y:S02]  /*0ed0*/  SEL R3, R3, R30, !P1 ;  /* 0x0000001e03037207 */ /* 0x000fe40004800000 */
[----:B------:R-:W-:Y:S01]  /*0ee0*/  LOP3.LUT R6, R13, R6, RZ, 0xc0, !PT ;  /* 0x000000060d067212 */ /* 0x000fe200078ec0ff */
[----:B------:R-:W-:Y:S02]  /*0ef0*/  IMAD R4, R0, R4, R5 ;  /* 0x0000000400047224 */ /* 0x000fe400078e0205 */
[----:B--2---:R-:W-:-:S02]  /*0f00*/  IMAD R0, R7, R20, R26 ;  /* 0x0000001407007224 */ /* 0x004fc400078e021a */
[----:B---3--:R-:W-:Y:S02]  /*0f10*/  IMAD R3, R4, R23, R3 ;  /* 0x0000001704037224 */ /* 0x008fe400078e0203 */
[----:B------:R-:W-:Y:S02]  /*0f20*/  IMAD.MOV.U32 R5, RZ, RZ, 0x1 ;  /* 0x00000001ff057424 */ /* 0x000fe400078e00ff */
[----:B------:R-:W-:Y:S02]  /*0f30*/  IMAD R4, R0, R15, R6 ;  /* 0x0000000f00047224 */ /* 0x000fe400078e0206 */
[----:B------:R-:W-:Y:S01]  /*0f40*/  IMAD.MOV.U32 R23, RZ, RZ, R28 ;  /* 0x000000ffff177224 */ /* 0x000fe200078e001c */
[----:B------:R-:W-:Y:S02]  /*0f50*/  PRMT R0, R5, 0x7610, R0 ;  /* 0x0000761005007816 */ /* 0x000fe40000000000 */
[----:B------:R-:W-:Y:S02]  /*0f60*/  SEL R154, R4, R3, !P1 ;  /* 0x00000003049a7207 */ /* 0x000fe40004800000 */
[----:B------:R-:W-:-:S07]  /*0f70*/  SEL R153, R3, R4, !P1 ;  /* 0x0000000403997207 */ /* 0x000fce0004800000 */
.L_x_9:
[----:B------:R-:W-:-:S08]  /*0f80*/  NOP ;  /* 0x0000000000007918 */ /* 0x000fd00000000000 */
[----:B------:R-:W0:Y:S02]  /*0f90*/  USETMAXREG.TRY_ALLOC.CTAPOOL UP0, 0xe8 ;  /* 0x000000e8000079c8 */ /* 0x000e240008000600 */
[----:B0-----:R-:W-:-:S13]  /*0fa0*/  PLOP3.LUT P0, PT, PT, PT, UP0, 0x80, 0x0 ;  /* 0x000000000000781c */ /* 0x001fda0003f0f008 */
[----:B------:R-:W-:Y:S05]  /*0fb0*/  @!P0 BRA `(.L_x_9) ;  /* 0xfffffffc00f08947 */ /* 0x000fea000383ffff */
[----:B------:R-:W-:Y:S01]  /*0fc0*/  ULDC.64 UR4, c[0x0][0x598] ;  /* 0x0001660000047ab9 */ /* 0x000fe20000000a00 */
[----:B------:R-:W-:Y:S01]  /*0fd0*/  ULDC.64 UR36, c[0x0][0x208] ;  /* 0x0000820000247ab9 */ /* 0x000fe20000000a00 */
[----:B------:R-:W-:-:S04]  /*0fe0*/  ISETP.NE.U32.AND P0, PT, RZ, UR4, PT ;  /* 0x00000004ff007c0c */ /* 0x000fc8000bf05070 */
[----:B------:R-:W-:-:S13]  /*0ff0*/  ISETP.NE.AND.EX P0, PT, RZ, UR5, PT, P0 ;  /* 0x00000005ff007c0c */ /* 0x000fda000bf05300 */
[----:B------:R-:W-:Y:S05]  /*1000*/  @!P0 BRA `(.L_x_12) ;  /* 0x00000000001c8947 */ /* 0x000fea0003800000 */
[----:B------:R-:W0:Y:S02]  /*1010*/  LDC.64 R4, c[0x0][0x598] ;  /* 0x00016600ff047b82 */ /* 0x000e240000000a00 */
[----:B0-----:R-:W2:Y:S02]  /*1020*/  LDG.E.64 R4, desc[UR36][R4.64] ;  /* 0x0000002404047981 */ /* 0x001ea4000c1e1b00 */
[----:B--2---:R-:W-:-:S04]  /*1030*/  ISETP.NE.U32.AND P0, PT, R4, RZ, PT ;  /* 0x000000ff0400720c */ /* 0x004fc80003f05070 */
[----:B------:R-:W-:-:S13]  /*1040*/  ISETP.NE.AND.EX P0, PT, R5, RZ, PT, P0 ;  /* 0x000000ff0500720c */ /* 0x000fda0003f05300 */
[----:B------:R-:W-:Y:S05]  /*1050*/  @!P0 BRA `(.L_x_12) ;  /* 0x0000000000088947 */ /* 0x000fea0003800000 */
[----:B------:R0:W5:Y:S01]  /*1060*/  LD.E R155, desc[UR36][R4.64] ;  /* 0x00000024049b7980 */ /* 0x000162000c101900 */
[----:B------:R-:W-:Y:S05]  /*1070*/  BRA `(.L_x_13) ;  /* 0x0000000000247947 */ /* 0x000fea0003800000 */
.L_x_12:
[----:B------:R-:W-:Y:S02]  /*1080*/  ULDC.64 UR4, c[0x0][0x588] ;  /* 0x0001620000047ab9 */ /* 0x000fe40000000a00 */
[----:B------:R-:W-:-:S04]  /*1090*/  ISETP.NE.U32.AND P0, PT, RZ, UR4, PT ;  /* 0x00000004ff007c0c */ /* 0x000fc8000bf05070 */
[----:B------:R-:W-:-:S13]  /*10a0*/  ISETP.NE.AND.EX P0, PT, RZ, UR5, PT, P0 ;  /* 0x00000005ff007c0c */ /* 0x000fda000bf05300 */
[----:B------:R-:W-:Y:S05]  /*10b0*/  @!P0 BRA `(.L_x_14) ;  /* 0x00000000000c8947 */ /* 0x000fea0003800000 */
[----:B------:R-:W0:Y:S02]  /*10c0*/  LDC.64 R4, c[0x0][0x588] ;  /* 0x00016200ff047b82 */ /* 0x000e240000000a00 */
[----:B0-----:R1:W5:Y:S01]  /*10d0*/  LDG.E R155, desc[UR36][R4.64] ;  /* 0x00000024049b7981 */ /* 0x001362000c1e1900 */
[----:B------:R-:W-:Y:S05]  /*10e0*/  BRA `(.L_x_13) ;  /* 0x0000000000087947 */ /* 0x000fea0003800000 */
.L_x_14:
[----:B------:R-:W-:Y:S02]  /*10f0*/  ULDC UR4, c[0x0][0x580] ;  /* 0x0001600000047ab9 */ /* 0x000fe40000000800 */
[----:B------:R-:W-:-:S07]  /*1100*/  IMAD.U32 R155, RZ, RZ, UR4 ;  /* 0x00000004ff9b7e24 */ /* 0x000fce000f8e00ff */
.L_x_13:
[----:B------:R-:W-:Y:S02]  /*1110*/  ULDC.64 UR4, c[0x0][0x5a0] ;  /* 0x0001680000047ab9 */ /* 0x000fe40000000a00 */
[----:B------:R-:W-:-:S04]  /*1120*/  ISETP.NE.U32.AND P0, PT, RZ, UR4, PT ;  /* 0x00000004ff007c0c */ /* 0x000fc8000bf05070 */
[----:B------:R-:W-:-:S13]  /*1130*/  ISETP.NE.AND.EX P0, PT, RZ, UR5, PT, P0 ;  /* 0x00000005ff007c0c */ /* 0x000fda000bf05300 */
[----:B------:R-:W-:Y:S05]  /*1140*/  @!P0 BRA `(.L_x_15) ;  /* 0x00000000001c8947 */ /* 0x000fea0003800000 */
[----:B01----:R-:W0:Y:S02]  /*1150*/  LDC.64 R4, c[0x0][0x5a0] ;  /* 0x00016800ff047b82 */ /* 0x003e240000000a00 */
[----:B0-----:R-:W2:Y:S02]  /*1160*/  LDG.E.64 R4, desc[UR36][R4.64] ;  /* 0x0000002404047981 */ /* 0x001ea4000c1e1b00 */
[----:B--2---:R-:W-:-:S04]  /*1170*/  ISETP.NE.U32.AND P0, PT, R4, RZ, PT ;  /* 0x000000ff0400720c */ /* 0x004fc80003f05070 */
[----:B------:R-:W-:-:S13]  /*1180*/  ISETP.NE.AND.EX P0, PT, R5, RZ, PT, P0 ;  /* 0x000000ff0500720c */ /* 0x000fda0003f05300 */
[----:B------:R-:W-:Y:S05]  /*1190*/  @!P0 BRA `(.L_x_15) ;  /* 0x0000000000088947 */ /* 0x000fea0003800000 */
[----:B------:R0:W5:Y:S01]  /*11a0*/  LD.E R156, desc[UR36][R4.64] ;  /* 0x00000024049c7980 */ /* 0x000162000c101900 */
[----:B------:R-:W-:Y:S05]  /*11b0*/  BRA `(.L_x_16) ;  /* 0x0000000000247947 */ /* 0x000fea0003800000 */
.L_x_15:
[----:B------:R-:W-:Y:S02]  /*11c0*/  ULDC.64 UR4, c[0x0][0x590] ;  /* 0x0001640000047ab9 */ /* 0x000fe40000000a00 */
[----:B------:R-:W-:-:S04]  /*11d0*/  ISETP.NE.U32.AND P0, PT, RZ, UR4, PT ;  /* 0x00000004ff007c0c */ /* 0x000fc8000bf05070 */
[----:B------:R-:W-:-:S13]  /*11e0*/  ISETP.NE.AND.EX P0, PT, RZ, UR5, PT, P0 ;  /* 0x00000005ff007c0c */ /* 0x000fda000bf05300 */
[----:B------:R-:W-:Y:S05]  /*11f0*/  @!P0 BRA `(.L_x_17) ;  /* 0x00000000000c8947 */ /* 0x000fea0003800000 */
[----:B------:R-:W2:Y:S02]  /*1200*/  LDC.64 R156, c[0x0][0x590] ;  /* 0x00016400ff9c7b82 */ /* 0x000ea40000000a00 */
[----:B--2---:R2:W5:Y:S01]  /*1210*/  LDG.E R156, desc[UR36][R156.64] ;  /* 0x000000249c9c7981 */ /* 0x004562000c1e1900 */
[----:B------:R-:W-:Y:S05]  /*1220*/  BRA `(.L_x_16) ;  /* 0x0000000000087947 */ /* 0x000fea0003800000 */
.L_x_17:
[----:B------:R-:W-:Y:S02]  /*1230*/  ULDC UR4, c[0x0][0x584] ;  /* 0x0001610000047ab9 */ /* 0x000fe40000000800 */
[----:B------:R-:W-:-:S07]  /*1240*/  IMAD.U32 R156, RZ, RZ, UR4 ;  /* 0x00000004ff9c7e24 */ /* 0x000fce000f8e00ff */
.L_x_16:
[----:B------:R-:W-:-:S13]  /*1250*/  LOP3.LUT P0, RZ, R0, 0xff, RZ, 0xc0, !PT ;  /* 0x000000ff00ff7812 */ /* 0x000fda000780c0ff */
[----:B------:R-:W-:Y:S05]  /*1260*/  @!P0 EXIT ;  /* 0x000000000000894d */ /* 0x000fea0003800000 */
[----:B------:R-:W-:Y:S01]  /*1270*/  ULDC UR4, c[0x0][0x28c] ;  /* 0x0000a30000047ab9 */ /* 0x000fe20000000800 */
[----:B------:R-:W-:Y:S01]  /*1280*/  LOP3.LUT R166, R19, 0x1, RZ, 0xfc, !PT ;  /* 0x0000000113a67812 */ /* 0x000fe200078efcff */
[----:B------:R-:W-:Y:S01]  /*1290*/  UIADD3 UR4, UR4, 0x1f, URZ ;  /* 0x0000001f04047890 */ /* 0x000fe2000fffe03f */
[----:B------:R-:W-:Y:S01]  /*12a0*/  UMOV UR38, URZ ;  /* 0x0000003f00267c82 */ /* 0x000fe20008000000 */
[----:B------:R-:W-:Y:S02]  /*12b0*/  UMOV UR39, URZ ;  /* 0x0000003f00277c82 */ /* 0x000fe40008000000 */
[----:B------:R-:W-:-:S04]  /*12c0*/  USHF.R.S32.HI UR5, URZ, 0x1f, UR4 ;  /* 0x0000001f3f057899 */ /* 0x000fc80008011404 */
[----:B------:R-:W-:-:S04]  /*12d0*/  ULEA.HI UR5, UR5, UR4, URZ, 0x5 ;  /* 0x0000000405057291 */ /* 0x000fc8000f8f283f */
[----:B------:R-:W-:-:S12]  /*12e0*/  USHF.R.S32.HI UR40, URZ, 0x5, UR5 ;  /* 0x000000053f287899 */ /* 0x000fd80008011405 */
.L_x_291:
[----:B------:R-:W-:Y:S01]  /*12f0*/  LOP3.LUT R0, R18, 0x80, RZ, 0xc0, !PT ;  /* 0x0000008012007812 */ /* 0x000fe200078ec0ff */
[----:B---3--:R-:W3:Y:S01]  /*1300*/  S2UR UR7, SR_CgaCtaId ;  /* 0x00000000000779c3 */ /* 0x008ee20000008800 */
[----:B------:R-:W-:Y:S02]  /*1310*/  UMOV UR6, 0x400 ;  /* 0x0000040000067882 */ /* 0x000fe40000000000 */
[----:B------:R-:W-:-:S06]  /*1320*/  SHF.R.U32.HI R0, RZ, 0x7, R0 ;  /* 0x00000007ff007819 */ /* 0x000fcc0000011600 */
[----:B----4-:R-:W4:Y:S01]  /*1330*/  SHFL.IDX PT, R0, R0, RZ, 0x1f ;  /* 0x00001fff00007589 */ /* 0x010f2200000e0000 */
[----:B---3--:R-:W-:Y:S01]  /*1340*/  ULEA UR6, UR7, UR6, 0x18 ;  /* 0x0000000607067291 */ /* 0x008fe2000f8ec03f */
[----:B----4-:R-:W-:-:S13]  /*1350*/  R2UR UR4, R0 ;  /* 0x00000000000472ca */ /* 0x010fda00000e0000 */
[----:B------:R-:W-:-:S04]  /*1360*/  ULEA.HI UR5, UR4, UR4, URZ, 0x1 ;  /* 0x0000000404057291 */ /* 0x000fc8000f8f083f */
[----:B------:R-:W-:-:S04]  /*1370*/  ULOP3.LUT UR5, UR5, 0xffffe, URZ, 0xc0, !UPT ;  /* 0x000ffffe05057892 */ /* 0x000fc8000f8ec03f */
[----:B------:R-:W-:-:S03]  /*1380*/  UIADD3 UR5, UR4, -UR5, URZ ;  /* 0x8000000504057290 */ /* 0x000fc6000fffe03f */
[----:B------:R-:W-:Y:S01]  /*1390*/  ULDC UR4, c[0x0][0x28c] ;  /* 0x0000a30000047ab9 */ /* 0x000fe20000000800 */
[----:B------:R-:W-:Y:S01]  /*13a0*/  ULEA UR5, UR5, UR6, 0xc ;  /* 0x0000000605057291 */ /* 0x000fe2000f8e603f */
[----:B------:R-:W-:-:S03]  /*13b0*/  ISETP.LT.AND P0, PT, RZ, UR4, PT ;  /* 0x00000004ff007c0c */ /* 0x000fc6000bf01270 */
[----:B------:R-:W-:-:S04]  /*13c0*/  UIADD3 UR5, UR5, 0x180, URZ ;  /* 0x0000018005057890 */ /* 0x000fc8000fffe03f */
[----:B------:R-:W-:-:S04]  /*13d0*/  USHF.R.U32.HI UR5, URZ, 0x4, UR5 ;  /* 0x000000043f057899 */ /* 0x000fc80008011605 */
[----:B------:R-:W-:Y:S02]  /*13e0*/  ULOP3.LUT UR41, UR5, 0x3fff, URZ, 0xc0, !UPT ;  /* 0x00003fff05297892 */ /* 0x000fe4000f8ec03f */
[----:B-12---:R-:W-:Y:S10]  /*13f0*/  @P0 BRA `(.L_x_18) ;  /* 0x0000000000400947 */ /* 0x006ff40003800000 */
[----:B------:R-:W-:Y:S01]  /*1400*/  MOV R0, 0x0 ;  /* 0x0000000000007802 */ /* 0x000fe20000000f00 */
[----:B------:R-:W-:Y:S01]  /*1410*/  ULDC.64 UR4, c[0x4][0x68] ;  /* 0x01001a0000047ab9 */ /* 0x000fe20000000a00 */
[----:B------:R-:W-:Y:S01]  /*1420*/  ULDC.64 UR6, c[0x4][0x8] ;  /* 0x0100020000067ab9 */ /* 0x000fe20000000a00 */
[----:B01----:R-:W-:Y:S01]  /*1430*/  IMAD.U32 R4, RZ, RZ, UR4 ;  /* 0x00000004ff047e24 */ /* 0x003fe2000f8e00ff */
[----:B------:R0:W1:Y:S01]  /*1440*/  LDC.64 R14, c[0x4][R0] ;  /* 0x01000000000e7b82 */ /* 0x0000620000000a00 */
[----:B------:R-:W-:Y:S01]  /*1450*/  IMAD.U32 R5, RZ, RZ, UR5 ;  /* 0x00000005ff057e24 */ /* 0x000fe2000f8e00ff */
[----:B------:R-:W-:Y:S01]  /*1460*/  ULDC.64 UR4, c[0x4][0x70] ;  /* 0x01001c0000047ab9 */ /* 0x000fe20000000a00 */
[----:B------:R-:W-:Y:S01]  /*1470*/  IMAD.U32 R10, RZ, RZ, UR6 ;  /* 0x00000006ff0a7e24 */ /* 0x000fe2000f8e00ff */
[----:B------:R-:W-:Y:S01]  /*1480*/  MOV R11, UR7 ;  /* 0x00000007000b7c02 */ /* 0x000fe20008000f00 */
[----:B------:R-:W-:Y:S02]  /*1490*/  IMAD.U32 R6, RZ, RZ, UR4 ;  /* 0x00000004ff067e24 */ /* 0x000fe4000f8e00ff */
[----:B------:R-:W-:-:S02]  /*14a0*/  IMAD.U32 R7, RZ, RZ, UR5 ;  /* 0x00000005ff077e24 */ /* 0x000fc4000f8e00ff */
[----:B------:R-:W-:Y:S02]  /*14b0*/  IMAD.MOV.U32 R8, RZ, RZ, 0x1e1 ;  /* 0x000001e1ff087424 */ /* 0x000fe400078e00ff */
[----:B------:R-:W-:Y:S02]  /*14c0*/  IMAD.MOV.U32 R12, RZ, RZ, 0x1 ;  /* 0x00000001ff0c7424 */ /* 0x000fe400078e00ff */
[----:B0-----:R-:W-:-:S07]  /*14d0*/  IMAD.MOV.U32 R13, RZ, RZ, RZ ;  /* 0x000000ffff0d7224 */ /* 0x001fce00078e00ff */
[----:B------:R-:W-:-:S07]  /*14e0*/  LEPC R20, `(.L_x_18) ;  /* 0x000000001014794e */ /* 0x000fce0000000000 */
[----:B-12--5:R-:W-:Y:S05]  /*14f0*/  CALL.ABS.NOINC R14 ;  /* 0x000000000e007343 */ /* 0x026fea0003c00000 */
.L_x_18:
[----:B------:R-:W-:-:S13]  /*1500*/  ISETP.NE.AND P0, PT, R166, 0x3, PT ;  /* 0x00000003a600780c */ /* 0x000fda0003f05270 */
[----:B------:R-:W-:Y:S05]  /*1510*/  @!P0 BRA `(.L_x_19) ;  /* 0x0000000000048947 */ /* 0x000fea0003800000 */
[----:B------:R-:W-:Y:S01]  /*1520*/  BPT.TRAP 0x1 ;  /* 0x000000040000795c */ /* 0x000fe20000300000 */
.L_x_19:
[----:B------:R-:W3:Y:S01]  /*1530*/  S2UR UR5, SR_CgaCtaId ;  /* 0x00000000000579c3 */ /* 0x000ee20000008800 */
[----:B------:R-:W-:Y:S01]  /*1540*/  UMOV UR4, 0x400 ;  /* 0x0000040000047882 */ /* 0x000fe20000000000 */
[----:B------:R-:W-:Y:S02]  /*1550*/  IMAD.U32 R0, RZ, RZ, UR38 ;  /* 0x00000026ff007e24 */ /* 0x000fe4000f8e00ff */
[----:B------:R-:W-:-:S03]  /*1560*/  IMAD.U32 R3, RZ, RZ, UR39 ;  /* 0x00000027ff037e24 */ /* 0x000fc6000f8e00ff */
[----:B------:R-:W-:Y:S01]  /*1570*/  SHF.L.U32 R0, R0, 0x1f, RZ ;  /* 0x0000001f00007819 */ /* 0x000fe200000006ff */
[----:B---3--:R-:W-:-:S06]  /*1580*/  ULEA UR4, UR5, UR4, 0x18 ;  /* 0x0000000405047291 */ /* 0x008fcc000f8ec03f */
[----:B------:R-:W-:-:S04]  /*1590*/  IMAD.U32 R6, RZ, RZ, UR4 ;  /* 0x00000004ff067e24 */ /* 0x000fc8000f8e00ff */
[----:B------:R-:W-:-:S04]  /*15a0*/  IMAD R3, R3, 0x8, R6 ;  /* 0x0000000803037824 */ /* 0x000fc800078e0206 */
[----:B------:R3:W4:Y:S01]  /*15b0*/  SYNCS.PHASECHK.TRANS64.TRYWAIT P1, [R3+URZ], R0 ;  /* 0x00000000030075a7 */ /* 0x000722000802017f */
[----:B------:R-:W-:Y:S05]  /*15c0*/  @!P0 BRA `(.L_x_20) ;  /* 0x0000000000048947 */ /* 0x000fea0003800000 */
[----:B------:R-:W-:Y:S01]  /*15d0*/  BPT.TRAP 0x1 ;  /* 0x000000040000795c */ /* 0x000fe20000300000 */
.L_x_20:
[----:B----4-:R-:W-:Y:S05]  /*15e0*/  @P1 BRA `(.L_x_21) ;  /* 0x0000000000081947 */ /* 0x010fea0003800000 */
[----:B------:R-:W4:Y:S02]  /*15f0*/  SYNCS.PHASECHK.TRANS64.TRYWAIT P1, [R3+URZ], R0 ;  /* 0x00000000030075a7 */ /* 0x000f24000802017f */
[----:B----4-:R-:W-:Y:S05]  /*1600*/  @!P1 BRA `(.L_x_22) ;  /* 0x000000b000389947 */ /* 0x010fea0003800000 */
.L_x_21:
[----:B------:R-:W-:-:S04]  /*1610*/  UISETP.LT.AND UP0, UPT, UR40, 0x1, UPT ;  /* 0x000000012800788c */ /* 0x000fc8000bf01270 */
[----:B------:R-:W-:-:S06]  /*1620*/  USEL UR4, UR40, 0x1, UP0 ;  /* 0x0000000128047887 */ /* 0x000fcc0008000000 */
[----:B---34-:R-:W-:Y:S01]  /*1630*/  IMAD.U32 R0, RZ, RZ, UR4 ;  /* 0x00000004ff007e24 */ /* 0x018fe2000f8e00ff */
[----:B------:R-:W-:Y:S05]  /*1640*/  WARPSYNC.ALL ;  /* 0x0000000000007948 */ /* 0x000fea0003800000 */
[----:B------:R-:W-:-:S04]  /*1650*/  IADD3 R0, -R0, UR40, RZ ;  /* 0x0000002800007c10 */ /* 0x000fc8000fffe1ff */
[----:B------:R-:W-:Y:S02]  /*1660*/  ISETP.GE.AND P1, PT, R0, 0x1, PT ;  /* 0x000000010000780c */ /* 0x000fe40003f26270 */
[----:B------:R-:W-:Y:S01]  /*1670*/  R2UR UR4, R6 ;  /* 0x00000000060472ca */ /* 0x000fe200000e0000 */
[----:B------:R-:W-:Y:S01]  /*1680*/  WARPGROUP.ARRIVE ;  /* 0x00000000000079c5 */ /* 0x000fe20000000000 */
[----:B------:R-:W-:Y:S01]  /*1690*/  UMOV UR9, 0x80000020 ;  /* 0x8000002000097882 */ /* 0x000fe20000000000 */
[----:B------:R-:W-:-:S10]  /*16a0*/  UMOV UR11, 0x80000020 ;  /* 0x80000020000b7882 */ /* 0x000fd40000000000 */
[----:B------:R-:W-:-:S04]  /*16b0*/  UIADD3 UR4, UR4, 0x24180, URZ ;  /* 0x0002418004047890 */ /* 0x000fc8000fffe03f */
[----:B------:R-:W-:-:S04]  /*16c0*/  USHF.R.U32.HI UR4, URZ, 0x4, UR4 ;  /* 0x000000043f047899 */ /* 0x000fc80008011604 */
[----:B------:R-:W-:Y:S02]  /*16d0*/  ULOP3.LUT UR5, UR4, 0x3fff, URZ, 0xc0, !UPT ;  /* 0x00003fff04057892 */ /* 0x000fe4000f8ec03f */
[----:B------:R-:W-:Y:S02]  /*16e0*/  ULOP3.LUT UR4, UR41, 0x10000, URZ, 0xfc, !UPT ;  /* 0x0001000029047892 */ /* 0x000fe4000f8efc3f */
[----:B------:R-:W-:Y:S02]  /*16f0*/  ULOP3.LUT UR5, UR5, 0x10000, URZ, 0xfc, !UPT ;  /* 0x0001000005057892 */ /* 0x000fe4000f8efc3f */
[----:B------:R-:W-:Y:S02]  /*1700*/  ULEA UR6, UR39, UR4, 0xa ;  /* 0x0000000427067291 */ /* 0x000fe4000f8e503f */
[----:B------:R-:W-:-:S05]  /*1710*/  ULEA UR7, UR39, UR5, 0x9 ;  /* 0x0000000527077291 */ /* 0x000fca000f8e483f */
[----:B------:R-:W-:Y:S02]  /*1720*/  UMOV UR8, UR6 ;  /* 0x0000000600087c82 */ /* 0x000fe40008000000 */
[----:B------:R-:W-:Y:S02]  /*1730*/  UMOV UR10, UR7 ;  /* 0x00000007000a7c82 */ /* 0x000fe40008000000 */
[----:B------:R-:W-:Y:S01]  /*1740*/  HGMMA.64x128x16.F32.BF16 R88, gdesc[UR8], RZ, !UPT, gsb0 ;  /* 0x01e00000085879f0 */ /* 0x000fe2000c0018ff */
[----:B------:R-:W-:Y:S01]  /*1750*/  UIADD3 UR8, UR6, 0x200, URZ ;  /* 0x0000020006087890 */ /* 0x000fe2000fffe03f */
[----:B------:R-:W-:Y:S01]  /*1760*/  UMOV UR9, 0x80000020 ;  /* 0x8000002000097882 */ /* 0x000fe20000000000 */
[----:B------:R-:W-:Y:S02]  /*1770*/  WARPGROUP.DEPBAR.LE gsb0, 0x0 ;  /* 0x00008000000079c5 */ /* 0x000fe40000010000 */
[----:B------:R-:W-:-:S07]  /*1780*/  WARPGROUP.ARRIVE ;  /* 0x00000000000079c5 */ /* 0x000fce0000000000 */
[----:B------:R-:W-:Y:S01]  /*1790*/  HGMMA.64x128x16.F32.BF16 R24, gdesc[UR8], RZ, !UPT, gsb0 ;  /* 0x01e00000081879f0 */ /* 0x000fe2000c0018ff */
[----:B------:R-:W-:Y:S02]  /*17a0*/  UIADD3 UR8, UR6, 0x2, URZ ;  /* 0x0000000206087890 */ /* 0x000fe4000fffe03f */
[----:B------:R-:W-:Y:S01]  /*17b0*/  UIADD3 UR10, UR7, 0x2, URZ ;  /* 0x00000002070a7890 */ /* 0x000fe2000fffe03f */
[----:B------:R-:W-:Y:S01]  /*17c0*/  UMOV UR9, 0x80000020 ;  /* 0x8000002000097882 */ /* 0x000fe20000000000 */
[----:B------:R-:W-:Y:S01]  /*17d0*/  UMOV UR11, 0x80000020 ;  /* 0x80000020000b7882 */ /* 0x000fe20000000000 */
[----:B------:R-:W-:Y:S02]  /*17e0*/  WARPGROUP.DEPBAR.LE gsb0, 0x0 ;  /* 0x00008000000079c5 */ /* 0x000fe40000010000 */
[----:B------:R-:W-:-:S06]  /*17f0*/  WARPGROUP.ARRIVE ;  /* 0x00000000000079c5 */ /* 0x000fcc0000000000 */
[----:B------:R-:W-:Y:S01]  /*1800*/  HGMMA.64x128x16.F32.BF16 R88, gdesc[UR8], R88, gsb0 ;  /* 0x01e00000085879f0 */ /* 0x000fe20008001858 */
[----:B------:R-:W-:Y:S01]  /*1810*/  UIADD3 UR8, UR6, 0x202, URZ ;  /* 0x0000020206087890 */ /* 0x000fe2000fffe03f */
[----:B------:R-:W-:Y:S01]  /*1820*/  UMOV UR9, 0x80000020 ;  /* 0x8000002000097882 */ /* 0x000fe20000000000 */
[----:B------:R-:W-:Y:S02]  /*1830*/  WARPGROUP.DEPBAR.LE gsb0, 0x0 ;  /* 0x00008000000079c5 */ /* 0x000fe40000010000 */
[----:B------:R-:W-:-:S07]  /*1840*/  WARPGROUP.ARRIVE ;  /* 0x00000000000079c5 */ /* 0x000fce0000000000 */
[----:B------:R-:W-:Y:S03]  /*1850*/  HGMMA.64x128x16.F32.BF16 R24, gdesc[UR8], R24, gsb0 ;  /* 0x01e00000081879f0 */ /* 0x000fe60008001818 */
[----:B------:R-:W-:Y:S02]  /*1860*/  WARPGROUP.DEPBAR.LE gsb0, 0x0 ;  /* 0x00008000000079c5 */ /* 0x000fe40000010000 */
[----:B------:R-:W-:Y:S05]  /*1870*/  @!P1 BRA `(.L_x_23) ;  /* 0x0000000400149947 */ /* 0x000fea0003800000 */
[----:B------:R-:W-:Y:S02]  /*1880*/  UIADD3 UR6, UR39, 0x1, URZ ;  /* 0x0000000127067890 */ /* 0x000fe4000fffe03f */
[----:B------:R-:W-:Y:S02]  /*1890*/  IMAD.U32 R3, RZ, RZ, UR39 ;  /* 0x00000027ff037e24 */ /* 0x000fe4000f8e00ff */
[----:B------:R-:W-:-:S04]  /*18a0*/  UISETP.NE.AND UP0, UPT, UR6, 0x9, UPT ;  /* 0x000000090600788c */ /* 0x000fc8000bf05270 */
[----:B------:R-:W-:Y:S02]  /*18b0*/  USEL UR7, URZ, 0x1, UP0 ;  /* 0x000000013f077887 */ /* 0x000fe40008000000 */
[----:B------:R-:W-:Y:S02]  /*18c0*/  USEL UR6, UR6, URZ, UP0 ;  /* 0x0000003f06067287 */ /* 0x000fe40008000000 */
[----:B------:R-:W-:-:S06]  /*18d0*/  ULOP3.LUT UR7, UR38, UR7, URZ, 0x3c, !UPT ;  /* 0x0000000726077292 */ /* 0x000fcc000f8e3c3f */
[----:B------:R-:W-:-:S07]  /*18e0*/  IMAD.U32 R7, RZ, RZ, UR7 ;  /* 0x00000007ff077e24 */ /* 0x000fce000f8e00ff */
.L_x_30:
[----:B------:R-:W-:Y:S05]  /*18f0*/  @!P0 BRA `(.L_x_24) ;  /* 0x0000000000048947 */ /* 0x000fea0003800000 */
[----:B------:R-:W-:Y:S01]  /*1900*/  BPT.TRAP 0x1 ;  /* 0x000000040000795c */ /* 0x000fe20000300000 */
.L_x_24:
[----:B------:R-:W3:Y:S01]  /*1910*/  S2UR UR8, SR_CgaCtaId ;  /* 0x00000000000879c3 */ /* 0x000ee20000008800 */
[----:B------:R-:W-:Y:S01]  /*1920*/  UMOV UR7, 0x400 ;  /* 0x0000040000077882 */ /* 0x000fe20000000000 */
[----:B01----:R-:W-:Y:S01]  /*1930*/  IMAD.U32 R5, RZ, RZ, UR6 ;  /* 0x00000006ff057e24 */ /* 0x003fe2000f8e00ff */
[----:B------:R-:W-:Y:S01]  /*1940*/  SHF.L.U32 R4, R7, 0x1f, RZ ;  /* 0x0000001f07047819 */ /* 0x000fe200000006ff */
[----:B---3--:R-:W-:-:S06]  /*1950*/  ULEA UR7, UR8, UR7, 0x18 ;  /* 0x0000000708077291 */ /* 0x008fcc000f8ec03f */
[----:B------:R-:W-:-:S04]  /*1960*/  IMAD.U32 R6, RZ, RZ, UR7 ;  /* 0x00000007ff067e24 */ /* 0x000fc8000f8e00ff */
[----:B------:R-:W-:-:S04]  /*1970*/  IMAD R5, R5, 0x8, R6 ;  /* 0x0000000805057824 */ /* 0x000fc800078e0206 */
[----:B------:R0:W1:Y:S01]  /*1980*/  SYNCS.PHASECHK.TRANS64.TRYWAIT P1, [R5+URZ], R4 ;  /* 0x00000004050075a7 */ /* 0x000062000802017f */
[----:B------:R-:W-:Y:S05]  /*1990*/  @!P0 BRA `(.L_x_25) ;  /* 0x0000000000048947 */ /* 0x000fea0003800000 */
[----:B------:R-:W-:Y:S01]  /*19a0*/  BPT.TRAP 0x1 ;  /* 0x000000040000795c */ /* 0x000fe20000300000 */
.L_x_25:
[----:B-1----:R-:W-:Y:S05]  /*19b0*/  @P1 BRA `(.L_x_26) ;  /* 0x0000000000081947 */ /* 0x002fea0003800000 */
[----:B------:R-:W1:Y:S02]  /*19c0*/  SYNCS.PHASECHK.TRANS64.TRYWAIT P1, [R5+URZ], R4 ;  /* 0x00000004050075a7 */ /* 0x000e64000802017f */
[----:B-1----:R-:W-:Y:S05]  /*19d0*/  @!P1 BRA `(.L_x_27) ;  /* 0x000000ac00589947 */ /* 0x002fea0003800000 */
.L_x_26:
[----:B------:R-:W-:Y:S01]  /*19e0*/  ULEA UR7, UR6, UR4, 0xa ;  /* 0x0000000406077291 */ /* 0x000fe2000f8e503f */
[----:B------:R-:W-:Y:S01]  /*19f0*/  WARPGROUP.ARRIVE ;  /* 0x00000000000079c5 */ /* 0x000fe20000000000 */
[----:B------:R-:W-:Y:S01]  /*1a00*/  ULEA UR12, UR6, UR5, 0x9 ;  /* 0x00000005060c7291 */ /* 0x000fe2000f8e483f */
[----:B------:R-:W-:Y:S01]  /*1a10*/  UMOV UR9, 0x80000020 ;  /* 0x8000002000097882 */ /* 0x000fe20000000000 */
[----:B------:R-:W-:-:S03]  /*1a20*/  UMOV UR11, 0x80000020 ;  /* 0x80000020000b7882 */ /* 0x000fc60000000000 */
[----:B------:R-:W-:Y:S02]  /*1a30*/  UMOV UR8, UR7 ;  /* 0x0000000700087c82 */ /* 0x000fe40008000000 */
[----:B------:R-:W-:Y:S02]  /*1a40*/  UMOV UR10, UR12 ;  /* 0x0000000c000a7c82 */ /* 0x000fe40008000000 */
[----:B------:R-:W-:Y:S01]  /*1a50*/  HGMMA.64x128x16.F32.BF16 R88, gdesc[UR8], R88, gsb0 ;  /* 0x01e00000085879f0 */ /* 0x000fe20008001858 */
[----:B------:R-:W-:Y:S01]  /*1a60*/  UIADD3 UR8, UR7, 0x200, URZ ;  /* 0x0000020007087890 */ /* 0x000fe2000fffe03f */
[----:B------:R-:W-:Y:S01]  /*1a70*/  UMOV UR9, 0x80000020 ;  /* 0x8000002000097882 */ /* 0x000fe20000000000 */
[----:B------:R-:W-:Y:S02]  /*1a80*/  WARPGROUP.DEPBAR.LE gsb0, 0x0 ;  /* 0x00008000000079c5 */ /* 0x000fe40000010000 */
[----:B------:R-:W-:-:S07]  /*1a90*/  WARPGROUP.ARRIVE ;  /* 0x00000000000079c5 */ /* 0x000fce0000000000 */
[----:B------:R-:W-:Y:S01]  /*1aa0*/  HGMMA.64x128x16.F32.BF16 R24, gdesc[UR8], R24, gsb0 ;  /* 0x01e00000081879f0 */ /* 0x000fe20008001818 */
        /* <DEDUP_REMOVED lines=14> */
[----:B------:R-:W-:Y:S01]  /*1b90*/  BPT.TRAP 0x1 ;  /* 0x000000040000795c */ /* 0x000fe20000300000 */
.L_x_28:
[----:B------:R-:W-:-:S13]  /*1ba0*/  ISETP.NE.AND P1, PT, R22, RZ, PT ;  /* 0x000000ff1600720c */ /* 0x000fda0003f25270 */
[----:B01----:R-:W-:-:S05]  /*1bb0*/  @P1 IMAD R4, R3, 0x8, R6 ;  /* 0x0000000803041824 */ /* 0x003fca00078e0206 */
[----:B------:R-:W-:-:S04]  /*1bc0*/  @P1 IADD3 R5, R4, 0x48, RZ ;  /* 0x0000004804051810 */ /* 0x000fc80007ffe0ff */
[----:B------:R-:W-:-:S04]  /*1bd0*/  @P1 PRMT R5, R152, 0x654, R5 ;  /* 0x0000065498051816 */ /* 0x000fc80000000005 */
[----:B------:R0:W-:Y:S01]  /*1be0*/  @P1 SYNCS.ARRIVE.TRANS64.RED.A1T0 RZ, [R5+URZ], RZ ;  /* 0x000000ff05ff19a7 */ /* 0x0001e2000810043f */
[----:B------:R-:W-:-:S13]  /*1bf0*/  ISETP.GT.U32.AND P1, PT, R19, 0x1, PT ;  /* 0x000000011300780c */ /* 0x000fda0003f24070 */
[----:B0-----:R-:W-:Y:S05]  /*1c00*/  @P1 BRA `(.L_x_29) ;  /* 0x0000000000041947 */ /* 0x001fea0003800000 */
[----:B------:R-:W-:Y:S01]  /*1c10*/  BPT.TRAP 0x1 ;  /* 0x000000040000795c */ /* 0x000fe20000300000 */
.L_x_29:
[----:B------:R-:W-:Y:S01]  /*1c20*/  UIADD3 UR6, UR6, 0x1, URZ ;  /* 0x0000000106067890 */ /* 0x000fe2000fffe03f */
[C---:B------:R-:W-:Y:S01]  /*1c30*/  ISETP.GT.AND P2, PT, R0.reuse, 0x1, PT ;  /* 0x000000010000780c */ /* 0x040fe20003f44270 */
[----:B------:R-:W-:Y:S02]  /*1c40*/  VIADD R3, R3, 0x1 ;  /* 0x0000000103037836 */ /* 0x000fe40000000000 */
[----:B------:R-:W-:Y:S01]  /*1c50*/  UISETP.NE.AND UP0, UPT, UR6, 0x9, UPT ;  /* 0x000000090600788c */ /* 0x000fe2000bf05270 */
[----:B------:R-:W-:Y:S02]  /*1c60*/  VIADD R0, R0, 0xffffffff ;  /* 0xffffffff00007836 */ /* 0x000fe40000000000 */
[C---:B------:R-:W-:Y:S01]  /*1c70*/  ISETP.NE.AND P1, PT, R3.reuse, 0x9, PT ;  /* 0x000000090300780c */ /* 0x040fe20003f25270 */
[----:B------:R-:W-:Y:S02]  /*1c80*/  USEL UR7, URZ, 0x1, UP0 ;  /* 0x000000013f077887 */ /* 0x000fe40008000000 */
[----:B------:R-:W-:Y:S01]  /*1c90*/  USEL UR6, UR6, URZ, UP0 ;  /* 0x0000003f06067287 */ /* 0x000fe20008000000 */
[----:B------:R-:W-:-:S03]  /*1ca0*/  SEL R3, R3, RZ, P1 ;  /* 0x000000ff03037207 */ /* 0x000fc60000800000 */
[----:B------:R-:W-:Y:S01]  /*1cb0*/  LOP3.LUT R7, R7, UR7, RZ, 0x3c, !PT ;  /* 0x0000000707077c12 */ /* 0x000fe2000f8e3cff */
[----:B------:R-:W-:Y:S07]  /*1cc0*/  @P2 BRA `(.L_x_30) ;  /* 0xfffffffc00082947 */ /* 0x000fee000383ffff */
.L_x_23:
[----:B------:R-:W3:Y:S02]  /*1cd0*/  LDC R0, c[0x0][0x28c] ;  /* 0x0000a300ff007b82 */ /* 0x000ee40000000800 */
[----:B---3--:R-:W-:-:S13]  /*1ce0*/  ISETP.GE.AND P1, PT, R0, 0x1, PT ;  /* 0x000000010000780c */ /* 0x008fda0003f26270 */
[----:B------:R-:W-:Y:S05]  /*1cf0*/  @!P1 BRA `(.L_x_31) ;  /* 0x0000000000509947 */ /* 0x000fea0003800000 */
[----:B------:R-:W-:Y:S05]  /*1d00*/  @!P0 BRA `(.L_x_32) ;  /* 0x0000000000048947 */ /* 0x000fea0003800000 */
[----:B------:R-:W-:Y:S01]  /*1d10*/  BPT.TRAP 0x1 ;  /* 0x000000040000795c */ /* 0x000fe20000300000 */
.L_x_32:
[----:B------:R-:W-:Y:S01]  /*1d20*/  ISETP.NE.AND P0, PT, R22, RZ, PT ;  /* 0x000000ff1600720c */ /* 0x000fe20003f05270 */
[----:B------:R-:W-:Y:S01]  /*1d30*/  BSSY B0, `(.L_x_33) ;  /* 0x000000e000007945 */ /* 0x000fe20003800000 */
[----:B------:R-:W-:-:S11]  /*1d40*/  ISETP.GT.U32.AND P1, PT, R19, 0x1, PT ;  /* 0x000000011300780c */ /* 0x000fd60003f24070 */
[----:B------:R-:W-:Y:S05]  /*1d50*/  @!P0 BRA `(.L_x_34) ;  /* 0x00000000002c8947 */ /* 0x000fea0003800000 */
[----:B------:R-:W-:-:S04]  /*1d60*/  UISETP.LT.AND UP0, UPT, UR40, 0x1, UPT ;  /* 0x000000012800788c */ /* 0x000fc8000bf01270 */
[----:B------:R-:W-:-:S04]  /*1d70*/  USEL UR6, UR40, 0x1, UP0 ;  /* 0x0000000128067887 */ /* 0x000fc80008000000 */
[----:B------:R-:W-:-:S04]  /*1d80*/  UIADD3 UR6, UR39, UR40, -UR6 ;  /* 0x0000002827067290 */ /* 0x000fc8000fffe806 */
[----:B------:R-:W-:-:S04]  /*1d90*/  UIMAD.WIDE.U32 UR4, UR6, 0x38e38e39, URZ ;  /* 0x38e38e39060478a5 */ /* 0x000fc8000f8e003f */
[----:B------:R-:W-:-:S04]  /*1da0*/  USHF.R.U32.HI UR4, URZ, 0x1, UR5 ;  /* 0x000000013f047899 */ /* 0x000fc80008011605 */
[----:B------:R-:W-:-:S06]  /*1db0*/  UIMAD UR6, UR4, -0x9, UR6 ;  /* 0xfffffff7040678a4 */ /* 0x000fcc000f8e0206 */
[----:B------:R-:W-:-:S04]  /*1dc0*/  IMAD.U32 R3, RZ, RZ, UR6 ;  /* 0x00000006ff037e24 */ /* 0x000fc8000f8e00ff */
[----:B------:R-:W-:-:S04]  /*1dd0*/  IMAD R0, R3, 0x8, R6 ;  /* 0x0000000803007824 */ /* 0x000fc800078e0206 */
[----:B------:R-:W-:-:S05]  /*1de0*/  VIADD R3, R0, 0x48 ;  /* 0x0000004800037836 */ /* 0x000fca0000000000 */
[----:B------:R-:W-:-:S04]  /*1df0*/  PRMT R3, R152, 0x654, R3 ;  /* 0x0000065498037816 */ /* 0x000fc80000000003 */
[----:B------:R3:W-:Y:S03]  /*1e00*/  SYNCS.ARRIVE.TRANS64.RED.A1T0 RZ, [R3+URZ], RZ ;  /* 0x000000ff03ff79a7 */ /* 0x0007e6000810043f */
.L_x_34:
[----:B------:R-:W-:Y:S05]  /*1e10*/  BSYNC B0 ;  /* 0x0000000000007941 */ /* 0x000fea0003800000 */
.L_x_33:
[----:B------:R-:W-:Y:S05]  /*1e20*/  @P1 BRA `(.L_x_31) ;  /* 0x0000000000041947 */ /* 0x000fea0003800000 */
[----:B------:R-:W-:Y:S01]  /*1e30*/  BPT.TRAP 0x1 ;  /* 0x000000040000795c */ /* 0x000fe20000300000 */
.L_x_31:
[----:B------:R-:W4:Y:S01]  /*1e40*/  LDC R6, c[0x0][0x288] ;  /* 0x0000a200ff067b82 */ /* 0x000f220000000800 */
[--C-:B------:R-:W-:Y:S01]  /*1e50*/  SHF.R.U32.HI R0, RZ, 0x2, R18.reuse ;  /* 0x00000002ff007819 */ /* 0x100fe20000011612 */
[----:B------:R-:W-:Y:S01]  /*1e60*/  IMAD.SHL.U32 R13, R154, 0x80, RZ ;  /* 0x000000809a0d7824 */ /* 0x000fe200078e00ff */
[----:B01----:R-:W-:Y:S01]  /*1e70*/  SHF.R.U32.HI R5, RZ, 0x7, R18 ;  /* 0x00000007ff057819 */ /* 0x003fe20000011612 */
[----:B------:R-:W-:Y:S01]  /*1e80*/  UIADD3 UR39, UR40, UR39, URZ ;  /* 0x0000002728277290 */ /* 0x000fe2000fffe03f */
[----:B------:R-:W-:Y:S01]  /*1e90*/  LOP3.LUT R4, R18, 0x60, RZ, 0xc0, !PT ;  /* 0x0000006012047812 */ /* 0x000fe200078ec0ff */
[----:B------:R-:W-:Y:S01]  /*1ea0*/  ULDC UR7, c[0x0][0x284] ;  /* 0x0000a10000077ab9 */ /* 0x000fe20000000800 */
[----:B---3--:R-:W-:Y:S01]  /*1eb0*/  LOP3.LUT R3, R0, 0x7, RZ, 0xc0, !PT ;  /* 0x0000000700037812 */ /* 0x008fe200078ec0ff */
[----:B------:R-:W-:Y:S01]  /*1ec0*/  UISETP.GT.U32.AND UP0, UPT, UR39, 0x8, UPT ;  /* 0x000000082700788c */ /* 0x000fe2000bf04070 */
[----:B------:R-:W-:Y:S01]  /*1ed0*/  LOP3.LUT R0, R5, 0x1, RZ, 0xc0, !PT ;  /* 0x0000000105007812 */ /* 0x000fe200078ec0ff */
[----:B------:R-:W-:Y:S01]  /*1ee0*/  UISETP.GE.U32.AND UP1, UPT, UR40, 0x9, UPT ;  /* 0x000000092800788c */ /* 0x000fe2000bf26070 */
[----:B------:R-:W-:Y:S01]  /*1ef0*/  SHF.R.U32.HI R10, RZ, 0x1, R4 ;  /* 0x00000001ff0a7819 */ /* 0x000fe20000011604 */
[----:B------:R-:W-:Y:S01]  /*1f00*/  UISETP.LT.U32.AND UP0, UPT, UR40, 0x9, UP0 ;  /* 0x000000092800788c */ /* 0x000fe20008701070 */
[----:B------:R-:W-:Y:S01]  /*1f10*/  LOP3.LUT R4, R18, 0x3, RZ, 0xc0, !PT ;  /* 0x0000000312047812 */ /* 0x000fe200078ec0ff */
[----:B------:R-:W-:Y:S01]  /*1f20*/  IMAD.SHL.U32 R8, R0, 0x40, RZ ;  /* 0x0000004000087824 */ /* 0x000fe200078e00ff */
[----:B------:R-:W-:Y:S01]  /*1f30*/  IADD3 R5, RZ, -R10, -R3 ;  /* 0x8000000aff057210 */ /* 0x000fe20007ffe803 */
[----:B------:R-:W-:Y:S01]  /*1f40*/  ULDC.64 UR8, c[0x0][0x5d0] ;  /* 0x0001740000087ab9 */ /* 0x000fe20000000a00 */
[----:B------:R-:W-:Y:S01]  /*1f50*/  SHF.R.S32.HI R21, RZ, 0x1f, R23 ;  /* 0x0000001fff157819 */ /* 0x000fe20000011417 */
[----:B------:R-:W-:Y:S01]  /*1f60*/  UIMAD.WIDE.U32 UR4, UR39, 0x38e38e39, URZ ;  /* 0x38e38e39270478a5 */ /* 0x000fe2000f8e003f */
[----:B--2---:R-:W-:Y:S01]  /*1f70*/  LOP3.LUT R157, R8, 0x40, R3, 0xe2, !PT ;  /* 0x00000040089d7812 */ /* 0x004fe200078ee203 */
[----:B------:R-:W-:Y:S01]  /*1f80*/  IMAD R3, R0, -0x40, R5 ;  /* 0xffffffc000037824 */ /* 0x000fe200078e0205 */
[----:B------:R-:W-:Y:S01]  /*1f90*/  USEL UR6, URZ, 0x1, !UP0 ;  /* 0x000000013f067887 */ /* 0x000fe2000c000000 */
[----:B------:R-:W-:Y:S01]  /*1fa0*/  IMAD.SHL.U32 R0, R153, 0x100, RZ ;  /* 0x0000010099007824 */ /* 0x000fe200078e00ff */
[----:B------:R-:W-:Y:S01]  /*1fb0*/  USHF.R.U32.HI UR4, URZ, 0x1, UR5 ;  /* 0x000000013f047899 */ /* 0x000fe20008011605 */
[----:B----4-:R-:W-:Y:S01]  /*1fc0*/  IMAD R12, R4, -0x2, R6 ;  /* 0xfffffffe040c7824 */ /* 0x010fe200078e0206 */
[----:B------:R-:W-:Y:S01]  /*1fd0*/  ISETP.GE.AND P0, PT, R13, R6, PT ;  /* 0x000000060d00720c */ /* 0x000fe20003f06270 */
[----:B------:R-:W-:Y:S01]  /*1fe0*/  IMAD.SHL.U32 R6, R18, 0x2, RZ ;  /* 0x0000000212067824 */ /* 0x000fe200078e00ff */
[----:B------:R-:W-:Y:S01]  /*1ff0*/  ULOP3.LUT UR38, UR38, UR6, URZ, 0x3c, !UPT ;  /* 0x0000000626267292 */ /* 0x000fe2000f8e3c3f */
[----:B------:R-:W-:Y:S01]  /*2000*/  IMAD R4, R21, UR8, RZ ;  /* 0x0000000815047c24 */ /* 0x000fe2000f8e02ff */
[C---:B------:R-:W-:Y:S01]  /*2010*/  ISETP.GE.OR P0, PT, R0.reuse, UR7, P0 ;  /* 0x0000000700007c0c */ /* 0x040fe20008706670 */
[----:B------:R-:W-:Y:S01]  /*2020*/  IMAD.WIDE R8, R153, 0x100, RZ ;  /* 0x0000010099087825 */ /* 0x000fe200078e02ff */
[----:B------:R-:W-:Y:S01]  /*2030*/  LOP3.LUT R6, R13, 0x6, R6, 0xf8, !PT ;  /* 0x000000060d067812 */ /* 0x000fe200078ef806 */
[----:B------:R-:W-:Y:S01]  /*2040*/  UIMAD UR39, UR4, -0x9, UR39 ;  /* 0xfffffff7042778a4 */ /* 0x000fe2000f8e0227 */
[----:B------:R-:W-:Y:S01]  /*2050*/  IADD3 R3, -R0, UR7, R3 ;  /* 0x0000000700037c10 */ /* 0x000fe2000fffe103 */
[----:B------:R-:W-:Y:S01]  /*2060*/  IMAD R11, R23, UR9, R4 ;  /* 0x00000009170b7c24 */ /* 0x000fe2000f8e0204 */
[----:B------:R-:W-:Y:S01]  /*2070*/  SHF.R.S32.HI R7, RZ, 0x1f, R6 ;  /* 0x0000001fff077819 */ /* 0x000fe20000011406 */
[----:B------:R-:W-:Y:S01]  /*2080*/  @UP1 ULOP3.LUT UR38, UR38, 0x1, UR4, 0x78, !UPT ;  /* 0x0000000126261892 */ /* 0x000fe2000f8e7804 */
[----:B------:R-:W-:Y:S01]  /*2090*/  LOP3.LUT R157, R8, R157, R10, 0xfe, !PT ;  /* 0x0000009d089d7212 */ /* 0x000fe200078efe0a */
[----:B------:R-:W-:-:S02]  /*20a0*/  IMAD.IADD R0, R12, 0x1, -R13 ;  /* 0x000000010c007824 */ /* 0x000fc400078e0a0d */
[----:B------:R-:W-:-:S04]  /*20b0*/  IMAD.WIDE.U32 R4, R23, UR8, R6 ;  /* 0x0000000817047c25 */ /* 0x000fc8000f8e0006 */
[----:B------:R-:W-:Y:S02]  /*20c0*/  IMAD.IADD R11, R5, 0x1, R11 ;  /* 0x00000001050b7824 */ /* 0x000fe400078e020b */
[----:B------:R-:W-:Y:S02]  /*20d0*/  IMAD.MOV.U32 R153, RZ, RZ, -0x1 ;  /* 0xffffffffff997424 */ /* 0x000fe400078e00ff */
[----:B------:R-:W-:Y:S01]  /*20e0*/  IMAD.MOV.U32 R10, RZ, RZ, R4 ;  /* 0x000000ffff0a7224 */ /* 0x000fe200078e0004 */
[----:B------:R-:W-:Y:S06]  /*20f0*/  @P0 BRA `(.L_x_35) ;  /* 0x0000008400680947 */ /* 0x000fec0003800000 */
[----:B------:R-:W0:Y:S01]  /*2100*/  LDC.64 R4, c[0x0][0x5c8] ;  /* 0x00017200ff047b82 */ /* 0x000e220000000a00 */
[----:B-----5:R-:W-:Y:S01]  /*2110*/  FSETP.NEU.AND P0, PT, R156, RZ, PT ;  /* 0x000000ff9c00720b */ /* 0x020fe20003f0d000 */
[----:B------:R-:W-:Y:S01]  /*2120*/  BSSY B0, `(.L_x_35) ;  /* 0x0000857000007945 */ /* 0x000fe20003800000 */
[----:B------:R-:W-:-:S04]  /*2130*/  ISETP.GT.AND P3, PT, R3, RZ, PT ;  /* 0x000000ff0300720c */ /* 0x000fc80003f64270 */
[----:B------:R-:W-:Y:S01]  /*2140*/  ISETP.GT.AND P1, PT, R0, RZ, P3 ;  /* 0x000000ff0000720c */ /* 0x000fe20001f24270 */
[-C--:B0-----:R-:W-:Y:S02]  /*2150*/  IMAD R12, R9, R4.reuse, RZ ;  /* 0x00000004090c7224 */ /* 0x081fe400078e02ff */
[----:B------:R-:W-:-:S04]  /*2160*/  IMAD.WIDE.U32 R168, R157, R4, R10 ;  /* 0x000000049da87225 */ /* 0x000fc800078e000a */
[----:B------:R-:W-:-:S04]  /*2170*/  IMAD R11, R157, R5, R12 ;  /* 0x000000059d0b7224 */ /* 0x000fc800078e020c */
[----:B------:R-:W-:Y:S01]  /*2180*/  IMAD.IADD R167, R169, 0x1, R11 ;  /* 0x00000001a9a77824 */ /* 0x000fe200078e020b */
[----:B------:R-:W-:Y:S06]  /*2190*/  @!P0 BRA `(.L_x_36) ;  /* 0x0000006000088947 */ /* 0x000fec0003800000 */
[----:B------:R-:W0:Y:S01]  /*21a0*/  LDC.64 R12, c[0x0][0x5b8] ;  /* 0x00016e00ff0c7b82 */ /* 0x000e220000000a00 */
[----:B------:R-:W-:-:S07]  /*21b0*/  ULDC.64 UR4, c[0x0][0x5c0] ;  /* 0x0001700000047ab9 */ /* 0x000fce0000000a00 */
[----:B------:R-:W1:Y:S08]  /*21c0*/  LDC.64 R14, c[0x0][0x5b0] ;  /* 0x00016c00ff0e7b82 */ /* 0x000e700000000a00 */
[----:B------:R-:W2:Y:S01]  /*21d0*/  LDC.64 R10, c[0x0][0x5a8] ;  /* 0x00016a00ff0a7b82 */ /* 0x000ea20000000a00 */
[----:B0-----:R-:W-:-:S04]  /*21e0*/  IMAD R20, R21, R12, RZ ;  /* 0x0000000c15147224 */ /* 0x001fc800078e02ff */
[C---:B------:R-:W-:Y:S02]  /*21f0*/  IMAD R13, R23.reuse, R13, R20 ;  /* 0x0000000d170d7224 */ /* 0x040fe400078e0214 */
[----:B------:R-:W-:-:S04]  /*2200*/  IMAD.WIDE.U32 R20, R23, R12, R6 ;  /* 0x0000000c17147225 */ /* 0x000fc800078e0006 */
[-C--:B-1----:R-:W-:Y:S01]  /*2210*/  IMAD R154, R9, R14.reuse, RZ ;  /* 0x0000000e099a7224 */ /* 0x082fe200078e02ff */
[----:B------:R-:W-:Y:S01]  /*2220*/  IADD3 R159, R21, R13, RZ ;  /* 0x0000000d159f7210 */ /* 0x000fe20007ffe0ff */
[----:B------:R-:W-:Y:S02]  /*2230*/  IMAD.MOV.U32 R158, RZ, RZ, R20 ;  /* 0x000000ffff9e7224 */ /* 0x000fe400078e0014 */
[C---:B------:R-:W-:Y:S02]  /*2240*/  IMAD R169, R157.reuse, R15, R154 ;  /* 0x0000000f9da97224 */ /* 0x040fe400078e029a */
[----:B------:R-:W-:-:S04]  /*2250*/  IMAD.WIDE.U32 R160, R157, R14, R158 ;  /* 0x0000000e9da07225 */ /* 0x000fc800078e009e */
[----:B------:R-:W-:Y:S01]  /*2260*/  IMAD.IADD R154, R161, 0x1, R169 ;  /* 0x00000001a19a7824 */ /* 0x000fe200078e02a9 */
[----:B--2---:R-:W-:-:S04]  /*2270*/  LEA R162, P0, R160, R10, 0x1 ;  /* 0x0000000aa0a27211 */ /* 0x004fc800078008ff */
[----:B------:R-:W-:-:S05]  /*2280*/  LEA.HI.X R163, R160, R11, R154, 0x1, P0 ;  /* 0x0000000ba0a37211 */ /* 0x000fca00000f0c9a */
[----:B------:R-:W2:Y:S01]  /*2290*/  @P1 LDG.E.LTC128B.U16 R154, desc[UR36][R162.64] ;  /* 0x00000024a29a1981 */ /* 0x000ea2000c1e1520 */
[----:B------:R-:W-:Y:S01]  /*22a0*/  IMAD.WIDE.U32 R164, R157, R14, R6 ;  /* 0x0000000e9da47225 */ /* 0x000fe200078e0006 */
[----:B------:R-:W-:Y:S01]  /*22b0*/  ISETP.GT.AND P2, PT, R0, 0x1, P3 ;  /* 0x000000010000780c */ /* 0x000fe20001f44270 */
[----:B------:R-:W-:Y:S01]  /*22c0*/  BSSY B1, `(.L_x_37) ;  /* 0x0000012000017945 */ /* 0x000fe20003800000 */
[----:B------:R-:W-:Y:S01]  /*22d0*/  LEA R160, P0, R168, UR4, 0x1 ;  /* 0x00000004a8a07c11 */ /* 0x000fe2000f8008ff */
[----:B------:R-:W-:Y:S02]  /*22e0*/  IMAD.IADD R165, R169, 0x1, R165 ;  /* 0x00000001a9a57824 */ /* 0x000fe400078e02a5 */
[----:B------:R-:W-:-:S04]  /*22f0*/  IMAD.WIDE.U32 R164, R23, R12, R164 ;  /* 0x0000000c17a47225 */ /* 0x000fc800078e00a4 */
[----:B--2---:R-:W-:-:S04]  /*2300*/  IMAD.U32 R161, R154, 0x10000, RZ ;  /* 0x000100009aa17824 */ /* 0x004fc800078e00ff */
[----:B------:R-:W-:-:S04]  /*2310*/  FMUL R161, R161, R156 ;  /* 0x0000009ca1a17220 */ /* 0x000fc80000400000 */
[----:B------:R-:W-:Y:S01]  /*2320*/  FFMA R161, R88, R155, R161 ;  /* 0x0000009b58a17223 */ /* 0x000fe200000000a1 */
[----:B------:R-:W-:-:S04]  /*2330*/  IMAD.IADD R88, R13, 0x1, R165 ;  /* 0x000000010d587824 */ /* 0x000fc800078e02a5 */
[----:B------:R-:W-:Y:S02]  /*2340*/  F2FP.BF16.F32.PACK_AB R163, RZ, R161 ;  /* 0x000000a1ffa3723e */ /* 0x000fe400000010ff */
[----:B------:R-:W-:Y:S02]  /*2350*/  LEA.HI.X R161, R168, UR5, R167, 0x1, P0 ;  /* 0x00000005a8a17c11 */ /* 0x000fe400080f0ca7 */
[----:B------:R-:W-:Y:S02]  /*2360*/  PRMT R165, R163, 0x7610, R165 ;  /* 0x00007610a3a57816 */ /* 0x000fe400000000a5 */
[----:B------:R-:W-:-:S03]  /*2370*/  LEA R162, P0, R164, R10, 0x1 ;  /* 0x0000000aa4a27211 */ /* 0x000fc600078008ff */
[----:B------:R0:W-:Y:S01]  /*2380*/  @P1 STG.E.U16 desc[UR36][R160.64], R165 ;  /* 0x000000a5a0001986 */ /* 0x0001e2000c101524 */
[----:B------:R-:W-:Y:S01]  /*2390*/  LEA.HI.X R163, R164, R11, R88, 0x1, P0 ;  /* 0x0000000ba4a37211 */ /* 0x000fe200000f0c58 */
[C---:B------:R-:W-:Y:S01]  /*23a0*/  IMAD.SHL.U32 R164, R14.reuse, 0x8, RZ ;  /* 0x000000080ea47824 */ /* 0x040fe200078e00ff */
[----:B0-----:R-:W-:Y:S01]  /*23b0*/  SHF.L.U64.HI R165, R14, 0x3, R15 ;  /* 0x000000030ea57819 */ /* 0x001fe2000001020f */
[----:B------:R-:W-:Y:S06]  /*23c0*/  @!P2 BRA `(.L_x_38) ;  /* 0x000000000004a947 */ /* 0x000fec0003800000 */
[----:B------:R0:W5:Y:S02]  /*23d0*/  LDG.E.LTC128B.U16 R154, desc[UR36][R162.64+0x2] ;  /* 0x00000224a29a7981 */ /* 0x000164000c1e1520 */
.L_x_38:
[----:B------:R-:W-:Y:S05]  /*23e0*/  BSYNC B1 ;  /* 0x0000000000017941 */ /* 0x000fea0003800000 */
.L_x_37:
[----:B-----5:R-:W-:Y:S01]  /*23f0*/  IMAD.U32 R167, R154, 0x10000, RZ ;  /* 0x000100009aa77824 */ /* 0x020fe200078e00ff */
[----:B------:R-:W-:Y:S01]  /*2400*/  ISETP.GT.AND P0, PT, R3, 0x8, PT ;  /* 0x000000080300780c */ /* 0x000fe20003f04270 */
[----:B------:R-:W-:-:S04]  /*2410*/  IMAD.WIDE.U32 R172, R157, R14, R164 ;  /* 0x0000000e9dac7225 */ /* 0x000fc800078e00a4 */
[----:B------:R-:W-:Y:S01]  /*2420*/  FMUL R88, R167, R156 ;  /* 0x0000009ca7587220 */ /* 0x000fe20000400000 */
[----:B------:R-:W-:Y:S01]  /*2430*/  ISETP.GT.AND P1, PT, R0, RZ, P0 ;  /* 0x000000ff0000720c */ /* 0x000fe20000724270 */
[----:B------:R-:W-:Y:S01]  /*2440*/  IMAD.IADD R171, R169, 0x1, R173 ;  /* 0x00000001a9ab7824 */ /* 0x000fe200078e02ad */
[----:B------:R-:W-:Y:S01]  /*2450*/  IADD3 R167, P4, R20, R172, RZ ;  /* 0x000000ac14a77210 */ /* 0x000fe20007f9e0ff */
[----:B------:R-:W-:-:S04]  /*2460*/  FFMA R89, R89, R155, R88 ;  /* 0x0000009b59597223 */ /* 0x000fc80000000058 */
[----:B------:R-:W-:Y:S01]  /*2470*/  IMAD.X R168, R171, 0x1, R159, P4 ;  /* 0x00000001aba87824 */ /* 0x000fe200020e069f */
[C---:B------:R-:W-:Y:S02]  /*2480*/  LEA R88, P4, R167.reuse, R10, 0x1 ;  /* 0x0000000aa7587211 */ /* 0x040fe400078808ff */
[----:B------:R-:W-:Y:S02]  /*2490*/  F2FP.BF16.F32.PACK_AB R169, RZ, R89 ;  /* 0x00000059ffa9723e */ /* 0x000fe400000010ff */
[--C-:B------:R-:W-:Y:S02]  /*24a0*/  LEA.HI.X R89, R167, R11, R168.reuse, 0x1, P4 ;  /* 0x0000000ba7597211 */ /* 0x100fe400020f0ca8 */
[----:B------:R-:W-:-:S05]  /*24b0*/  PRMT R168, R169, 0x7610, R168 ;  /* 0x00007610a9a87816 */ /* 0x000fca00000000a8 */
[----:B------:R1:W-:Y:S04]  /*24c0*/  @P2 STG.E.U16 desc[UR36][R160.64+0x2], R168 ;  /* 0x000002a8a0002986 */ /* 0x0003e8000c101524 */
[----:B------:R2:W3:Y:S01]  /*24d0*/  @P1 LDG.E.LTC128B.U16 R154, desc[UR36][R88.64] ;  /* 0x00000024589a1981 */ /* 0x0004e2000c1e1520 */
[----:B------:R-:W-:Y:S01]  /*24e0*/  IMAD.SHL.U32 R167, R4, 0x10, RZ ;  /* 0x0000001004a77824 */ /* 0x000fe200078e00ff */
[----:B------:R-:W-:Y:S01]  /*24f0*/  IADD3 R172, P2, R6, R172, RZ ;  /* 0x000000ac06ac7210 */ /* 0x000fe20007f5e0ff */
[----:B------:R-:W-:Y:S03]  /*2500*/  BSSY B1, `(.L_x_39) ;  /* 0x0000011000017945 */ /* 0x000fe60003800000 */
[----:B------:R-:W-:Y:S01]  /*2510*/  IADD3 R170, P4, R167, R160, RZ ;  /* 0x000000a0a7aa7210 */ /* 0x000fe20007f9e0ff */
[----:B------:R-:W-:Y:S01]  /*2520*/  IMAD.X R173, R7, 0x1, R171, P2 ;  /* 0x0000000107ad7824 */ /* 0x000fe200010e06ab */
[----:B------:R-:W-:Y:S01]  /*2530*/  ISETP.GT.AND P2, PT, R0, 0x1, P0 ;  /* 0x000000010000780c */ /* 0x000fe20000744270 */
[----:B------:R-:W-:-:S04]  /*2540*/  IMAD.WIDE.U32 R172, R23, R12, R172 ;  /* 0x0000000c17ac7225 */ /* 0x000fc800078e00ac */
[----:B-1----:R-:W-:Y:S01]  /*2550*/  IMAD.IADD R168, R13, 0x1, R173 ;  /* 0x000000010da87824 */ /* 0x002fe200078e02ad */
[----:B--2---:R-:W-:-:S04]  /*2560*/  LEA R88, P5, R172, R10, 0x1 ;  /* 0x0000000aac587211 */ /* 0x004fc800078a08ff */
[----:B------:R-:W-:Y:S01]  /*2570*/  LEA.HI.X R89, R172, R11, R168, 0x1, P5 ;  /* 0x0000000bac597211 */ /* 0x000fe200028f0ca8 */
[----:B---3--:R-:W-:-:S04]  /*2580*/  IMAD.U32 R169, R154, 0x10000, RZ ;  /* 0x000100009aa97824 */ /* 0x008fc800078e00ff */
[----:B------:R-:W-:-:S04]  /*2590*/  FMUL R169, R169, R156 ;  /* 0x0000009ca9a97220 */ /* 0x000fc80000400000 */
[----:B------:R-:W-:Y:S01]  /*25a0*/  FFMA R90, R90, R155, R169 ;  /* 0x0000009b5a5a7223 */ /* 0x000fe200000000a9 */
[----:B------:R-:W-:-:S04]  /*25b0*/  SHF.L.U64.HI R169, R4, 0x4, R5 ;  /* 0x0000000404a97819 */ /* 0x000fc80000010205 */
[----:B------:R-:W-:Y:S01]  /*25c0*/  F2FP.BF16.F32.PACK_AB R90, RZ, R90 ;  /* 0x0000005aff5a723e */ /* 0x000fe200000010ff */
[----:B------:R-:W-:-:S05]  /*25d0*/  IMAD.X R171, R169, 0x1, R161, P4 ;  /* 0x00000001a9ab7824 */ /* 0x000fca00020e06a1 */
[----:B------:R1:W-:Y:S01]  /*25e0*/  @P1 STG.E.U16 desc[UR36][R170.64], R90 ;  /* 0x0000005aaa001986 */ /* 0x0003e2000c101524 */
[----:B------:R-:W-:Y:S05]  /*25f0*/  @!P2 BRA `(.L_x_40) ;  /* 0x000000000004a947 */ /* 0x000fea0003800000 */
[----:B------:R2:W5:Y:S02]  /*2600*/  LDG.E.LTC128B.U16 R154, desc[UR36][R88.64+0x2] ;  /* 0x00000224589a7981 */ /* 0x000564000c1e1520 */
.L_x_40:
[----:B------:R-:W-:Y:S05]  /*2610*/  BSYNC B1 ;  /* 0x0000000000017941 */ /* 0x000fea0003800000 */
.L_x_39:
[----:B-----5:R-:W-:Y:S01]  /*2620*/  SHF.L.U32 R173, R154, 0x10, RZ ;  /* 0x000000109aad7819 */ /* 0x020fe200000006ff */
[----:B------:R-:W-:Y:S01]  /*2630*/  BSSY B1, `(.L_x_41) ;  /* 0x000000b000017945 */ /* 0x000fe20003800000 */
[----:B------:R-:W-:-:S03]  /*2640*/  ISETP.GT.AND P1, PT, R0, 0x8, P3 ;  /* 0x000000080000780c */ /* 0x000fc60001f24270 */
[----:B-1----:R-:W-:-:S04]  /*2650*/  FMUL R90, R173, R156 ;  /* 0x0000009cad5a7220 */ /* 0x002fc80000400000 */
[----:B------:R-:W-:Y:S01]  /*2660*/  FFMA R90, R91, R155, R90 ;  /* 0x0000009b5b5a7223 */ /* 0x000fe2000000005a */
[----:B------:R-:W-:-:S04]  /*2670*/  @P2 IMAD.MOV.U32 R91, RZ, RZ, R171 ;  /* 0x000000ffff5b2224 */ /* 0x000fc800078e00ab */
[----:B------:R-:W-:-:S04]  /*2680*/  F2FP.BF16.F32.PACK_AB R90, RZ, R90 ;  /* 0x0000005aff5a723e */ /* 0x000fc800000010ff */
[----:B------:R-:W-:Y:S01]  /*2690*/  PRMT R168, R90, 0x7610, R168 ;  /* 0x000076105aa87816 */ /* 0x000fe200000000a8 */
[----:B------:R-:W-:-:S05]  /*26a0*/  @P2 IMAD.MOV.U32 R90, RZ, RZ, R170 ;  /* 0x000000ffff5a2224 */ /* 0x000fca00078e00aa */
[----:B------:R1:W-:Y:S01]  /*26b0*/  @P2 STG.E.U16 desc[UR36][R90.64+0x2], R168 ;  /* 0x000002a85a002986 */ /* 0x0003e2000c101524 */
[----:B------:R-:W-:Y:S05]  /*26c0*/  @!P1 BRA `(.L_x_42) ;  /* 0x0000000000049947 */ /* 0x000fea0003800000 */
[----:B------:R3:W5:Y:S02]  /*26d0*/  LDG.E.LTC128B.U16 R154, desc[UR36][R162.64+0x10] ;  /* 0x00001024a29a7981 */ /* 0x000764000c1e1520 */
.L_x_42:
[----:B------:R-:W-:Y:S05]  /*26e0*/  BSYNC B1 ;  /* 0x0000000000017941 */ /* 0x000fea0003800000 */
.L_x_41:
[----:B-1---5:R-:W-:Y:S01]  /*26f0*/  IMAD.U32 R91, R154, 0x10000, RZ ;  /* 0x000100009a5b7824 */ /* 0x022fe200078e00ff */
[----:B------:R-:W-:Y:S01]  /*2700*/  ISETP.GT.AND P2, PT, R0, 0x9, P3 ;  /* 0x000000090000780c */ /* 0x000fe20001f44270 */
[----:B------:R-:W-:Y:S01]  /*2710*/  @P1 IMAD.MOV.U32 R90, RZ, RZ, R160 ;  /* 0x000000ffff5a1224 */ /* 0x000fe200078e00a0 */
[----:B------:R-:W-:Y:S01]  /*2720*/  BSSY B1, `(.L_x_43) ;  /* 0x0000009000017945 */ /* 0x000fe20003800000 */
[----:B------:R-:W-:-:S04]  /*2730*/  FMUL R91, R91, R156 ;  /* 0x0000009c5b5b7220 */ /* 0x000fc80000400000 */
[----:B------:R-:W-:-:S05]  /*2740*/  FFMA R91, R92, R155, R91 ;  /* 0x0000009b5c5b7223 */ /* 0x000fca000000005b */
[----:B------:R-:W-:-:S04]  /*2750*/  F2FP.BF16.F32.PACK_AB R91, RZ, R91 ;  /* 0x0000005bff5b723e */ /* 0x000fc800000010ff */
[----:B------:R-:W-:Y:S01]  /*2760*/  PRMT R92, R91, 0x7610, R92 ;  /* 0x000076105b5c7816 */ /* 0x000fe2000000005c */
[----:B------:R-:W-:-:S05]  /*2770*/  @P1 IMAD.MOV.U32 R91, RZ, RZ, R161 ;  /* 0x000000ffff5b1224 */ /* 0x000fca00078e00a1 */
[----:B------:R1:W-:Y:S01]  /*2780*/  @P1 STG.E.U16 desc[UR36][R90.64+0x10], R92 ;  /* 0x0000105c5a001986 */ /* 0x0003e2000c101524 */
[----:B------:R-:W-:Y:S05]  /*2790*/  @!P2 BRA `(.L_x_44) ;  /* 0x000000000004a947 */ /* 0x000fea0003800000 */
[----:B------:R4:W5:Y:S02]  /*27a0*/  LDG.E.LTC128B.U16 R154, desc[UR36][R162.64+0x12] ;  /* 0x00001224a29a7981 */ /* 0x000964000c1e1520 */
.L_x_44:
[----:B------:R-:W-:Y:S05]  /*27b0*/  BSYNC B1 ;  /* 0x0000000000017941 */ /* 0x000fea0003800000 */
.L_x_43:
[----:B-1---5:R-:W-:Y:S01]  /*27c0*/  IMAD.U32 R91, R154, 0x10000, RZ ;  /* 0x000100009a5b7824 */ /* 0x022fe200078e00ff */
[----:B------:R-:W-:Y:S01]  /*27d0*/  ISETP.GT.AND P1, PT, R0, 0x8, P0 ;  /* 0x000000080000780c */ /* 0x000fe20000724270 */
[----:B------:R-:W-:Y:S02]  /*27e0*/  BSSY B1, `(.L_x_45) ;  /* 0x000000a000017945 */ /* 0x000fe40003800000 */
[----:B------:R-:W-:Y:S01]  /*27f0*/  FMUL R90, R91, R156 ;  /* 0x0000009c5b5a7220 */ /* 0x000fe20000400000 */
[----:B------:R-:W-:-:S03]  /*2800*/  @P2 IMAD.MOV.U32 R91, RZ, RZ, R161 ;  /* 0x000000ffff5b2224 */ /* 0x000fc600078e00a1 */
[----:B------:R-:W-:-:S05]  /*2810*/  FFMA R90, R93, R155, R90 ;  /* 0x0000009b5d5a7223 */ /* 0x000fca000000005a */
[----:B------:R-:W-:-:S04]  /*2820*/  F2FP.BF16.F32.PACK_AB R90, RZ, R90 ;  /* 0x0000005aff5a723e */ /* 0x000fc800000010ff */
[----:B------:R-:W-:Y:S01]  /*2830*/  PRMT R92, R90, 0x7610, R92 ;  /* 0x000076105a5c7816 */ /* 0x000fe2000000005c */
[----:B------:R-:W-:-:S05]  /*2840*/  @P2 IMAD.MOV.U32 R90, RZ, RZ, R160 ;  /* 0x000000ffff5a2224 */ /* 0x000fca00078e00a0 */
[----:B------:R1:W-:Y:S01]  /*2850*/  @P2 STG.E.U16 desc[UR36][R90.64+0x12], R92 ;  /* 0x0000125c5a002986 */ /* 0x0003e2000c101524 */
[----:B------:R-:W-:Y:S05]  /*2860*/  @!P1 BRA `(.L_x_46) ;  /* 0x0000000000049947 */ /* 0x000fea0003800000 */
[----:B------:R0:W5:Y:S02]  /*2870*/  LDG.E.LTC128B.U16 R154, desc[UR36][R88.64+0x10] ;  /* 0x00001024589a7981 */ /* 0x000164000c1e1520 */
.L_x_46:
[----:B------:R-:W-:Y:S05]  /*2880*/  BSYNC B1 ;  /* 0x0000000000017941 */ /* 0x000fea0003800000 */
.L_x_45:
        /* <DEDUP_REMOVED lines=12> */
.L_x_48:
[----:B------:R-:W-:Y:S05]  /*2950*/  BSYNC B1 ;  /* 0x0000000000017941 */ /* 0x000fea0003800000 */
.L_x_47:
        /* <DEDUP_REMOVED lines=12> */
.L_x_50:
[----:B------:R-:W-:Y:S05]  /*2a20*/  BSYNC B1 ;  /* 0x0000000000017941 */ /* 0x000fea0003800000 */
.L_x_49:
[----:B-1---5:R-:W-:Y:S01]  /*2a30*/  SHF.L.U32 R91, R154, 0x10, RZ ;  /* 0x000000109a5b7819 */ /* 0x022fe200000006ff */
[----:B------:R-:W-:Y:S01]  /*2a40*/  @P1 IMAD.MOV.U32 R90, RZ, RZ, R160 ;  /* 0x000000ffff5a1224 */ /* 0x000fe200078e00a0 */
[----:B------:R-:W-:Y:S01]  /*2a50*/  ISETP.GT.AND P2, PT, R0, 0x11, P3 ;  /* 0x000000110000780c */ /* 0x000fe20001f44270 */
[----:B------:R-:W-:Y:S02]  /*2a60*/  BSSY B1, `(.L_x_51) ;  /* 0x0000009000017945 */ /* 0x000fe40003800000 */
        /* <DEDUP_REMOVED lines=8> */
.L_x_52:
[----:B------:R-:W-:Y:S05]  /*2af0*/  BSYNC B1 ;  /* 0x0000000000017941 */ /* 0x000fea0003800000 */
.L_x_51:
        /* <DEDUP_REMOVED lines=12> */
.L_x_54:
[----:B------:R-:W-:Y:S05]  /*2bc0*/  BSYNC B1 ;  /* 0x0000000000017941 */ /* 0x000fea0003800000 */
.L_x_53:
        /* <DEDUP_REMOVED lines=12> */
.L_x_56:
[----:B------:R-:W-:Y:S05]  /*2c90*/  BSYNC B1 ;  /* 0x0000000000017941 */ /* 0x000fea0003800000 */
.L_x_55:
        /* <DEDUP_REMOVED lines=12> */
.L_x_58:
[----:B------:R-:W-:Y:S05]  /*2d60*/  BSYNC B1 ;  /* 0x0000000000017941 */ /* 0x000fea0003800000 */
.L_x_57:
        /* <DEDUP_REMOVED lines=12> */
.L_x_60:
[----:B------:R-:W-:Y:S05]  /*2e30*/  BSYNC B1 ;  /* 0x0000000000017941 */ /* 0x000fea0003800000 */
.L_x_59:
[----:B-1---5:R-:W-:Y:S01]  /*2e40*/  SHF.L.U32 R91, R154, 0x10, RZ ;  /* 0x000000109a5b7819 */ /* 0x022fe200000006ff */
[----:B------:R-:W-:Y:S01]  /*2e50*/  BSSY B1, `(.L_x_61) ;  /* 0x000000b000017945 */ /* 0x000fe20003800000 */
[----:B------:R-:W-:-:S03]  /*2e60*/  ISETP.GT.AND P1, PT, R0, 0x18, P0 ;  /* 0x000000180000780c */ /* 0x000fc60000724270 */
        /* <DEDUP_REMOVED lines=9> */
.L_x_62:
[----:B------:R-:W-:Y:S05]  /*2f00*/  BSYNC B1 ;  /* 0x0000000000017941 */ /* 0x000fea0003800000 */
.L_x_61:
        /* <DEDUP_REMOVED lines=12> */
.L_x_64:
[----:B------:R-:W-:Y:S05]  /*2fd0*/  BSYNC B1 ;  /* 0x0000000000017941 */ /* 0x000fea0003800000 */
.L_x_63:
        /* <DEDUP_REMOVED lines=12> */
.L_x_66:
[----:B------:R-:W-:Y:S05]  /*30a0*/  BSYNC B1 ;  /* 0x0000000000017941 */ /* 0x000fea0003800000 */
.L_x_65:
        /* <DEDUP_REMOVED lines=12> */
.L_x_68:
[----:B------:R-:W-:Y:S05]  /*3170*/  BSYNC B1 ;  /* 0x0000000000017941 */ /* 0x000fea0003800000 */
.L_x_67:
        /* <DEDUP_REMOVED lines=12> */
.L_x_70:
[----:B------:R-:W-:Y:S05]  /*3240*/  BSYNC B1 ;  /* 0x0000000000017941 */ /* 0x000fea0003800000 */
.L_x_69:
        /* <DEDUP_REMOVED lines=12> */
.L_x_72:
[----:B------:R-:W-:Y:S05]  /*3310*/  BSYNC B1 ;  /* 0x0000000000017941 */ /* 0x000fea0003800000 */
.L_x_71:
        /* <DEDUP_REMOVED lines=12> */
.L_x_74:
[----:B------:R-:W-:Y:S05]  /*33e0*/  BSYNC B1 ;  /* 0x0000000000017941 */ /* 0x000fea0003800000 */
.L_x_73:
        /* <DEDUP_REMOVED lines=12> */
.L_x_76:
[----:B------:R-:W-:Y:S05]  /*34b0*/  BSYNC B1 ;  /* 0x0000000000017941 */ /* 0x000fea0003800000 */
.L_x_75:
        /* <DEDUP_REMOVED lines=12> */
.L_x_78:
[----:B------:R-:W-:Y:S05]  /*3580*/  BSYNC B1 ;  /* 0x0000000000017941 */ /* 0x000fea0003800000 */
.L_x_77:
        /* <DEDUP_REMOVED lines=12> */
.L_x_80:
[----:B------:R-:W-:Y:S05]  /*3650*/  BSYNC B1 ;  /* 0x0000000000017941 */ /* 0x000fea0003800000 */
.L_x_79:
        /* <DEDUP_REMOVED lines=12> */
.L_x_82:
[----:B------:R-:W-:Y:S05]  /*3720*/  BSYNC B1 ;  /* 0x0000000000017941 */ /* 0x000fea0003800000 */
.L_x_81:
        /* <DEDUP_REMOVED lines=12> */
.L_x_84:
[----:B------:R-:W-:Y:S05]  /*37f0*/  BSYNC B1 ;  /* 0x0000000000017941 */ /* 0x000fea0003800000 */
.L_x_83:
        /* <DEDUP_REMOVED lines=12> */
.L_x_86:
[----:B------:R-:W-:Y:S05]  /*38c0*/  BSYNC B1 ;  /* 0x0000000000017941 */ /* 0x000fea0003800000 */
.L_x_85:
        /* <DEDUP_REMOVED lines=12> */
.L_x_88:
[----:B------:R-:W-:Y:S05]  /*3990*/  BSYNC B1 ;  /* 0x0000000000017941 */ /* 0x000fea0003800000 */
.L_x_87:
        /* <DEDUP_REMOVED lines=12> */
.L_x_90:
[----:B------:R-:W-:Y:S05]  /*3a60*/  BSYNC B1 ;  /* 0x0000000000017941 */ /* 0x000fea0003800000 */
.L_x_89:
        /* <DEDUP_REMOVED lines=12> */
.L_x_92:
[----:B------:R-:W-:Y:S05]  /*3b30*/  BSYNC B1 ;  /* 0x0000000000017941 */ /* 0x000fea0003800000 */
.L_x_91:
        /* <DEDUP_REMOVED lines=12> */
.L_x_94:
[----:B------:R-:W-:Y:S05]  /*3c00*/  BSYNC B1 ;  /* 0x0000000000017941 */ /* 0x000fea0003800000 */
.L_x_93:
        /* <DEDUP_REMOVED lines=12> */
.L_x_96:
[----:B------:R-:W-:Y:S05]  /*3cd0*/  BSYNC B1 ;  /* 0x0000000000017941 */ /* 0x000fea0003800000 */
.L_x_95:
        /* <DEDUP_REMOVED lines=12> */
.L_x_98:
[----:B------:R-:W-:Y:S05]  /*3da0*/  BSYNC B1 ;  /* 0x0000000000017941 */ /* 0x000fea0003800000 */
.L_x_97:
        /* <DEDUP_REMOVED lines=12> */
.L_x_100:
[----:B------:R-:W-:Y:S05]  /*3e70*/  BSYNC B1 ;  /* 0x0000000000017941 */ /* 0x000fea0003800000 */
.L_x_99:
        /* <DEDUP_REMOVED lines=12> */
.L_x_102:
[----:B------:R-:W-:Y:S05]  /*3f40*/  BSYNC B1 ;  /* 0x0000000000017941 */ /* 0x000fea0003800000 */
.L_x_101:
        /* <DEDUP_REMOVED lines=12> */
.L_x_104:
[----:B------:R-:W-:Y:S05]  /*4010*/  BSYNC B1 ;  /* 0x0000000000017941 */ /* 0x000fea0003800000 */
.L_x_103:
        /* <DEDUP_REMOVED lines=12> */
.L_x_106:
[----:B------:R-:W-:Y:S05]  /*40e0*/  BSYNC B1 ;  /* 0x0000000000017941 */ /* 0x000fea0003800000 */
.L_x_105:
        /* <DEDUP_REMOVED lines=12> */
.L_x_108:
[----:B------:R-:W-:Y:S05]  /*41b0*/  BSYNC B1 ;  /* 0x0000000000017941 */ /* 0x000fea0003800000 */
.L_x_107:
        /* <DEDUP_REMOVED lines=12> */
.L_x_110:
[----:B------:R-:W-:Y:S05]  /*4280*/  BSYNC B1 ;  /* 0x0000000000017941 */ /* 0x000fea0003800000 */
.L_x_109:
        /* <DEDUP_REMOVED lines=12> */
.L_x_112:
[----:B------:R-:W-:Y:S05]  /*4350*/  BSYNC B1 ;  /* 0x0000000000017941 */ /* 0x000fea0003800000 */
.L_x_111:
        /* <DEDUP_REMOVED lines=12> */
.L_x_114:
[----:B------:R-:W-:Y:S05]  /*4420*/  BSYNC B1 ;  /* 0x0000000000017941 */ /* 0x000fea0003800000 */
.L_x_113:
        /* <DEDUP_REMOVED lines=12> */
.L_x_116:
[----:B------:R-:W-:Y:S05]  /*44f0*/  BSYNC B1 ;  /* 0x0000000000017941 */ /* 0x000fea0003800000 */
.L_x_115:
        /* <DEDUP_REMOVED lines=12> */
.L_x_118:
[----:B------:R-:W-:Y:S05]  /*45c0*/  BSYNC B1 ;  /* 0x0000000000017941 */ /* 0x000fea0003800000 */
.L_x_117:
        /* <DEDUP_REMOVED lines=12> */
.L_x_120:
[----:B------:R-:W-:Y:S05]  /*4690*/  BSYNC B1 ;  /* 0x0000000000017941 */ /* 0x000fea0003800000 */
.L_x_119:
        /* <DEDUP_REMOVED lines=12> */
.L_x_122:
[----:B------:R-:W-:Y:S05]  /*4760*/  BSYNC B1 ;  /* 0x0000000000017941 */ /* 0x000fea0003800000 */
.L_x_121:
        /* <DEDUP_REMOVED lines=12> */
.L_x_124:
[----:B------:R-:W-:Y:S05]  /*4830*/  BSYNC B1 ;  /* 0x0000000000017941 */ /* 0x000fea0003800000 */
.L_x_123:
        /* <DEDUP_REMOVED lines=12> */
.L_x_126:
[----:B------:R-:W-:Y:S05]  /*4900*/  BSYNC B1 ;  /* 0x0000000000017941 */ /* 0x000fea0003800000 */
.L_x_125:
        /* <DEDUP_REMOVED lines=12> */
.L_x_128:
[----:B------:R-:W-:Y:S05]  /*49d0*/  BSYNC B1 ;  /* 0x0000000000017941 */ /* 0x000fea0003800000 */
.L_x_127:
        /* <DEDUP_REMOVED lines=12> */
.L_x_130:
[----:B------:R-:W-:Y:S05]  /*4aa0*/  BSYNC B1 ;  /* 0x0000000000017941 */ /* 0x000fea0003800000 */
.L_x_129:
        /* <DEDUP_REMOVED lines=12> */
.L_x_132:
[----:B------:R-:W-:Y:S05]  /*4b70*/  BSYNC B1 ;  /* 0x0000000000017941 */ /* 0x000fea0003800000 */
.L_x_131:
        /* <DEDUP_REMOVED lines=12> */
.L_x_134:
[----:B------:R-:W-:Y:S05]  /*4c40*/  BSYNC B1 ;  /* 0x0000000000017941 */ /* 0x000fea0003800000 */
.L_x_133:
        /* <DEDUP_REMOVED lines=12> */
.L_x_136:
[----:B------:R-:W-:Y:S05]  /*4d10*/  BSYNC B1 ;  /* 0x0000000000017941 */ /* 0x000fea0003800000 */
.L_x_135:
        /* <DEDUP_REMOVED lines=12> */
.L_x_138:
[----:B------:R-:W-:Y:S05]  /*4de0*/  BSYNC B1 ;  /* 0x0000000000017941 */ /* 0x000fea0003800000 */
.L_x_137:
        /* <DEDUP_REMOVED lines=12> */
.L_x_140:
[----:B------:R-:W-:Y:S05]  /*4eb0*/  BSYNC B1 ;  /* 0x0000000000017941 */ /* 0x000fea0003800000 */
.L_x_139:
        /* <DEDUP_REMOVED lines=12> */
.L_x_142:
[----:B------:R-:W-:Y:S05]  /*4f80*/  BSYNC B1 ;  /* 0x0000000000017941 */ /* 0x000fea0003800000 */
.L_x_141:
        /* <DEDUP_REMOVED lines=12> */
.L_x_144:
[----:B------:R-:W-:Y:S05]  /*5050*/  BSYNC B1 ;  /* 0x0000000000017941 */ /* 0x000fea0003800000 */
.L_x_143:
        /* <DEDUP_REMOVED lines=12> */
.L_x_146:
[----:B------:R-:W-:Y:S05]  /*5120*/  BSYNC B1 ;  /* 0x0000000000017941 */ /* 0x000fea0003800000 */
.L_x_145:
        /* <DEDUP_REMOVED lines=12> */
.L_x_148:
[----:B------:R-:W-:Y:S05]  /*51f0*/  BSYNC B1 ;  /* 0x0000000000017941 */ /* 0x000fea0003800000 */
.L_x_147:
        /* <DEDUP_REMOVED lines=12> */
.L_x_150:
[----:B------:R-:W-:Y:S05]  /*52c0*/  BSYNC B1 ;  /* 0x0000000000017941 */ /* 0x000fea0003800000 */
.L_x_149:
        /* <DEDUP_REMOVED lines=12> */
.L_x_152:
[----:B------:R-:W-:Y:S05]  /*5390*/  BSYNC B1 ;  /* 0x0000000000017941 */ /* 0x000fea0003800000 */
.L_x_151:
        /* <DEDUP_REMOVED lines=12> */
.L_x_154:
[----:B------:R-:W-:Y:S05]  /*5460*/  BSYNC B1 ;  /* 0x0000000000017941 */ /* 0x000fea0003800000 */
.L_x_153:
        /* <DEDUP_REMOVED lines=12> */
.L_x_156:
[----:B------:R-:W-:Y:S05]  /*5530*/  BSYNC B1 ;  /* 0x0000000000017941 */ /* 0x000fea0003800000 */
.L_x_155:
        /* <DEDUP_REMOVED lines=12> */
.L_x_158:
[----:B------:R-:W-:Y:S05]  /*5600*/  BSYNC B1 ;  /* 0x0000000000017941 */ /* 0x000fea0003800000 */
.L_x_157:
[----:B-1---5:R-:W-:Y:S01]  /*5610*/  IMAD.U32 R91, R154, 0x10000, RZ ;  /* 0x000100009a5b7824 */ /* 0x022fe200078e00ff */
[----:B------:R-:W-:Y:S01]  /*5620*/  ISETP.GT.AND P1, PT, R0, 0x79, P0 ;  /* 0x000000790000780c */ /* 0x000fe20000724270 */
[----:B------:R-:W-:Y:S01]  /*5630*/  @P2 IMAD.MOV.U32 R8, RZ, RZ, R170 ;  /* 0x000000ffff082224 */ /* 0x000fe200078e00aa */
[----:B------:R-:W-:Y:S01]  /*5640*/  IADD3 R157, P0, R157, 0x80, RZ ;  /* 0x000000809d9d7810 */ /* 0x000fe20007f1e0ff */
[----:B------:R-:W-:Y:S01]  /*5650*/  FMUL R91, R91, R156 ;  /* 0x0000009c5b5b7220 */ /* 0x000fe20000400000 */
[----:B------:R-:W-:Y:S03]  /*5660*/  BSSY B1, `(.L_x_159) ;  /* 0x0000009000017945 */ /* 0x000fe60003800000 */
[----:B------:R-:W-:-:S05]  /*5670*/  FFMA R91, R150, R155, R91 ;  /* 0x0000009b965b7223 */ /* 0x000fca000000005b */
[----:B------:R-:W-:-:S04]  /*5680*/  F2FP.BF16.F32.PACK_AB R91, RZ, R91 ;  /* 0x0000005bff5b723e */ /* 0x000fc800000010ff */
[----:B------:R-:W-:Y:S01]  /*5690*/  PRMT R90, R91, 0x7610, R90 ;  /* 0x000076105b5a7816 */ /* 0x000fe2000000005a */
[----:B------:R-:W-:Y:S01]  /*56a0*/  IMAD.X R91, RZ, RZ, R9, P0 ;  /* 0x000000ffff5b7224 */ /* 0x000fe200000e0609 */
[----:B------:R-:W-:-:S05]  /*56b0*/  @P2 MOV R9, R171 ;  /* 0x000000ab00092202 */ /* 0x000fca0000000f00 */
[----:B------:R1:W-:Y:S01]  /*56c0*/  @P2 STG.E.U16 desc[UR36][R8.64+0xf0], R90 ;  /* 0x0000f05a08002986 */ /* 0x0003e2000c101524 */
[----:B------:R-:W-:Y:S05]  /*56d0*/  @!P1 BRA `(.L_x_160) ;  /* 0x0000000000049947 */ /* 0x000fea0003800000 */
[----:B------:R0:W5:Y:S02]  /*56e0*/  LDG.E.LTC128B.U16 R154, desc[UR36][R88.64+0xf2] ;  /* 0x0000f224589a7981 */ /* 0x000164000c1e1520 */
.L_x_160:
[----:B------:R-:W-:Y:S05]  /*56f0*/  BSYNC B1 ;  /* 0x0000000000017941 */ /* 0x000fea0003800000 */
.L_x_159:
[----:B-1---5:R-:W-:Y:S01]  /*5700*/  IMAD.U32 R9, R154, 0x10000, RZ ;  /* 0x000100009a097824 */ /* 0x022fe200078e00ff */
[----:B------:R-:W-:Y:S01]  /*5710*/  ISETP.GT.AND P0, PT, R3, 0x80, PT ;  /* 0x000000800300780c */ /* 0x000fe20003f04270 */
[----:B------:R-:W-:Y:S02]  /*5720*/  IMAD R8, R91, R14, RZ ;  /* 0x0000000e5b087224 */ /* 0x000fe400078e02ff */
[----:B0-2---:R-:W-:Y:S01]  /*5730*/  FMUL R88, R9, R156 ;  /* 0x0000009c09587220 */ /* 0x005fe20000400000 */
[----:B------:R-:W-:Y:S01]  /*5740*/  ISETP.GT.AND P3, PT, R0, RZ, P0 ;  /* 0x000000ff0000720c */ /* 0x000fe20000764270 */
[C---:B------:R-:W-:Y:S02]  /*5750*/  IMAD R97, R157.reuse, R15, R8 ;  /* 0x0000000f9d617224 */ /* 0x040fe400078e0208 */
[----:B------:R-:W-:-:S04]  /*5760*/  IMAD.WIDE.U32 R8, R157, R14, R158 ;  /* 0x0000000e9d087225 */ /* 0x000fc800078e009e */
[----:B------:R-:W-:Y:S01]  /*5770*/  FFMA R151, R151, R155, R88 ;  /* 0x0000009b97977223 */ /* 0x000fe20000000058 */
[----:B------:R-:W-:Y:S01]  /*5780*/  IMAD.IADD R9, R9, 0x1, R97 ;  /* 0x0000000109097824 */ /* 0x000fe200078e0261 */
[----:B------:R-:W-:-:S03]  /*5790*/  LEA R88, P2, R8, R10, 0x1 ;  /* 0x0000000a08587211 */ /* 0x000fc600078408ff */
[----:B------:R-:W-:Y:S02]  /*57a0*/  F2FP.BF16.F32.PACK_AB R151, RZ, R151 ;  /* 0x00000097ff97723e */ /* 0x000fe400000010ff */
[----:B------:R-:W-:-:S03]  /*57b0*/  LEA.HI.X R89, R8, R11, R9, 0x1, P2 ;  /* 0x0000000b08597211 */ /* 0x000fc600010f0c09 */
[----:B------:R0:W-:Y:S04]  /*57c0*/  @P1 STG.E.U16 desc[UR36][R170.64+0xf2], R151 ;  /* 0x0000f297aa001986 */ /* 0x0001e8000c101524 */
[----:B------:R-:W2:Y:S01]  /*57d0*/  @P3 LDG.E.LTC128B.U16 R154, desc[UR36][R88.64] ;  /* 0x00000024589a3981 */ /* 0x000ea2000c1e1520 */
[----:B------:R-:W-:Y:S01]  /*57e0*/  IMAD.WIDE.U32 R8, R157, R14, R6 ;  /* 0x0000000e9d087225 */ /* 0x000fe200078e0006 */
[----:B------:R-:W-:Y:S01]  /*57f0*/  SHF.L.U64.HI R95, R4, 0x8, R5 ;  /* 0x00000008045f7819 */ /* 0x000fe20000010205 */
[----:B------:R-:W-:Y:S01]  /*5800*/  BSSY B1, `(.L_x_161) ;  /* 0x0000011000017945 */ /* 0x000fe20003800000 */
[----:B------:R-:W-:Y:S01]  /*5810*/  ISETP.GT.AND P2, PT, R0, 0x1, P0 ;  /* 0x000000010000780c */ /* 0x000fe20000744270 */
[----:B------:R-:W-:Y:S02]  /*5820*/  IMAD.IADD R9, R97, 0x1, R9 ;  /* 0x0000000161097824 */ /* 0x000fe400078e0209 */
[----:B------:R-:W-:-:S02]  /*5830*/  IMAD.SHL.U32 R93, R4, 0x100, RZ ;  /* 0x00000100045d7824 */ /* 0x000fc400078e00ff */
[----:B------:R-:W-:-:S03]  /*5840*/  IMAD.WIDE.U32 R90, R23, R12, R8 ;  /* 0x0000000c175a7225 */ /* 0x000fc600078e0008 */
[----:B------:R-:W-:Y:S01]  /*5850*/  IADD3 R8, P1, R93, R160, RZ ;  /* 0x000000a05d087210 */ /* 0x000fe20007f3e0ff */
[----:B------:R-:W-:Y:S01]  /*5860*/  IMAD.IADD R5, R13, 0x1, R91 ;  /* 0x000000010d057824 */ /* 0x000fe200078e025b */
[----:B------:R-:W-:-:S03]  /*5870*/  LEA R4, P4, R90, R10, 0x1 ;  /* 0x0000000a5a047211 */ /* 0x000fc600078808ff */
[----:B------:R-:W-:Y:S01]  /*5880*/  IMAD.X R9, R95, 0x1, R161, P1 ;  /* 0x000000015f097824 */ /* 0x000fe200008e06a1 */
[----:B------:R-:W-:Y:S01]  /*5890*/  LEA.HI.X R5, R90, R11, R5, 0x1, P4 ;  /* 0x0000000b5a057211 */ /* 0x000fe200020f0c05 */
[----:B--2---:R-:W-:-:S04]  /*58a0*/  IMAD.U32 R15, R154, 0x10000, RZ ;  /* 0x000100009a0f7824 */ /* 0x004fc800078e00ff */
[----:B------:R-:W-:-:S04]  /*58b0*/  FMUL R15, R15, R156 ;  /* 0x0000009c0f0f7220 */ /* 0x000fc80000400000 */
[----:B------:R-:W-:-:S05]  /*58c0*/  FFMA R15, R24, R155, R15 ;  /* 0x0000009b180f7223 */ /* 0x000fca000000000f */
[----:B------:R-:W-:-:S05]  /*58d0*/  F2FP.BF16.F32.PACK_AB R15, RZ, R15 ;  /* 0x0000000fff0f723e */ /* 0x000fca00000010ff */
[----:B------:R0:W-:Y:S01]  /*58e0*/  @P3 STG.E.U16 desc[UR36][R8.64], R15 ;  /* 0x0000000f08003986 */ /* 0x0001e2000c101524 */
[----:B------:R-:W-:Y:S05]  /*58f0*/  @!P2 BRA `(.L_x_162) ;  /* 0x000000000004a947 */ /* 0x000fea0003800000 */
[----:B------:R1:W5:Y:S02]  /*5900*/  LDG.E.LTC128B.U16 R154, desc[UR36][R4.64+0x2] ;  /* 0x00000224049a7981 */ /* 0x000364000c1e1520 */
.L_x_162:
[----:B------:R-:W-:Y:S05]  /*5910*/  BSYNC B1 ;  /* 0x0000000000017941 */ /* 0x000fea0003800000 */
.L_x_161:
[----:B0----5:R-:W-:Y:S01]  /*5920*/  IMAD.U32 R15, R154, 0x10000, RZ ;  /* 0x000100009a0f7824 */ /* 0x021fe200078e00ff */
[----:B------:R-:W-:Y:S01]  /*5930*/  ISETP.GT.AND P1, PT, R3, 0x88, PT ;  /* 0x000000880300780c */ /* 0x000fe20003f24270 */
[----:B------:R-:W-:Y:S02]  /*5940*/  BSSY B1, `(.L_x_163) ;  /* 0x000000f000017945 */ /* 0x000fe40003800000 */
[----:B------:R-:W-:Y:S01]  /*5950*/  FMUL R24, R15, R156 ;  /* 0x0000009c0f187220 */ /* 0x000fe20000400000 */
[----:B------:R-:W-:Y:S01]  /*5960*/  IMAD.WIDE.U32 R14, R157, R14, R164 ;  /* 0x0000000e9d0e7225 */ /* 0x000fe200078e00a4 */
[----:B------:R-:W-:-:S03]  /*5970*/  ISETP.GT.AND P3, PT, R0, RZ, P1 ;  /* 0x000000ff0000720c */ /* 0x000fc60000f64270 */
[----:B------:R-:W-:Y:S01]  /*5980*/  FFMA R24, R25, R155, R24 ;  /* 0x0000009b19187223 */ /* 0x000fe20000000018 */
[----:B------:R-:W-:Y:S01]  /*5990*/  IMAD.IADD R97, R97, 0x1, R15 ;  /* 0x0000000161617824 */ /* 0x000fe200078e020f */
[-C--:B------:R-:W-:Y:S02]  /*59a0*/  IADD3 R21, P5, R20, R14.reuse, RZ ;  /* 0x0000000e14157210 */ /* 0x080fe40007fbe0ff */
[----:B------:R-:W-:Y:S02]  /*59b0*/  IADD3 R20, P4, R6, R14, RZ ;  /* 0x0000000e06147210 */ /* 0x000fe40007f9e0ff */
[----:B------:R-:W-:Y:S01]  /*59c0*/  F2FP.BF16.F32.PACK_AB R24, RZ, R24 ;  /* 0x00000018ff18723e */ /* 0x000fe200000010ff */
[----:B------:R-:W-:Y:S01]  /*59d0*/  IMAD.X R158, R97, 0x1, R159, P5 ;  /* 0x00000001619e7824 */ /* 0x000fe200028e069f */
[----:B------:R-:W-:-:S03]  /*59e0*/  LEA R14, P5, R21, R10, 0x1 ;  /* 0x0000000a150e7211 */ /* 0x000fc600078a08ff */
[----:B------:R0:W-:Y:S01]  /*59f0*/  @P2 STG.E.U16 desc[UR36][R8.64+0x2], R24 ;  /* 0x0000021808002986 */ /* 0x0001e2000c101524 */
[----:B------:R-:W-:Y:S01]  /*5a00*/  LEA.HI.X R15, R21, R11, R158, 0x1, P5 ;  /* 0x0000000b150f7211 */ /* 0x000fe200028f0c9e */
[----:B------:R-:W-:Y:S08]  /*5a10*/  @!P3 BRA `(.L_x_164) ;  /* 0x000000000004b947 */ /* 0x000ff00003800000 */
[----:B------:R2:W5:Y:S02]  /*5a20*/  LDG.E.LTC128B.U16 R154, desc[UR36][R14.64] ;  /* 0x000000240e9a7981 */ /* 0x000564000c1e1520 */
.L_x_164:
[----:B------:R-:W-:Y:S05]  /*5a30*/  BSYNC B1 ;  /* 0x0000000000017941 */ /* 0x000fea0003800000 */
.L_x_163:
[----:B-----5:R-:W-:Y:S01]  /*5a40*/  IMAD.U32 R3, R154, 0x10000, RZ ;  /* 0x000100009a037824 */ /* 0x020fe200078e00ff */
[----:B------:R-:W-:Y:S01]  /*5a50*/  ISETP.GT.AND P2, PT, R0, 0x1, P1 ;  /* 0x000000010000780c */ /* 0x000fe20000f44270 */
[----:B------:R-:W-:Y:S01]  /*5a60*/  IMAD.X R21, R7, 0x1, R97, P4 ;  /* 0x0000000107157824 */ /* 0x000fe200020e0661 */
[----:B------:R-:W-:Y:S01]  /*5a70*/  IADD3 R6, P4, R8, R167, RZ ;  /* 0x000000a708067210 */ /* 0x000fe20007f9e0ff */
[----:B------:R-:W-:Y:S01]  /*5a80*/  FMUL R3, R3, R156 ;  /* 0x0000009c03037220 */ /* 0x000fe20000400000 */
[----:B------:R-:W-:Y:S01]  /*5a90*/  BSSY B1, `(.L_x_165) ;  /* 0x000000b000017945 */ /* 0x000fe20003800000 */
[----:B--2---:R-:W-:-:S04]  /*5aa0*/  IMAD.WIDE.U32 R14, R23, R12, R20 ;  /* 0x0000000c170e7225 */ /* 0x004fc800078e0014 */
[----:B------:R-:W-:Y:S01]  /*5ab0*/  FFMA R3, R26, R155, R3 ;  /* 0x0000009b1a037223 */ /* 0x000fe20000000003 */
[----:B------:R-:W-:Y:S01]  /*5ac0*/  IMAD.X R7, R9, 0x1, R169, P4 ;  /* 0x0000000109077824 */ /* 0x000fe200020e06a9 */
[----:B------:R-:W-:Y:S01]  /*5ad0*/  LEA R10, P5, R14, R10, 0x1 ;  /* 0x0000000a0e0a7211 */ /* 0x000fe200078a08ff */
[----:B------:R-:W-:Y:S02]  /*5ae0*/  IMAD.IADD R13, R13, 0x1, R15 ;  /* 0x000000010d0d7824 */ /* 0x000fe400078e020f */
[----:B------:R-:W-:-:S03]  /*5af0*/  F2FP.BF16.F32.PACK_AB R3, RZ, R3 ;  /* 0x00000003ff03723e */ /* 0x000fc600000010ff */
[----:B------:R-:W-:Y:S02]  /*5b00*/  LEA.HI.X R11, R14, R11, R13, 0x1, P5 ;  /* 0x0000000b0e0b7211 */ /* 0x000fe400028f0c0d */
[----:B------:R2:W-:Y:S01]  /*5b10*/  @P3 STG.E.U16 desc[UR36][R6.64], R3 ;  /* 0x0000000306003986 */ /* 0x0005e2000c101524 */
[----:B------:R-:W-:Y:S05]  /*5b20*/  @!P2 BRA `(.L_x_166) ;  /* 0x000000000004a947 */ /* 0x000fea0003800000 */
[----:B------:R0:W5:Y:S02]  /*5b30*/  LDG.E.LTC128B.U16 R154, desc[UR36][R10.64+0x2] ;  /* 0x000002240a9a7981 */ /* 0x000164000c1e1520 */
.L_x_166:
[----:B------:R-:W-:Y:S05]  /*5b40*/  BSYNC B1 ;  /* 0x0000000000017941 */ /* 0x000fea0003800000 */
.L_x_165:
[----:B--2--5:R-:W-:Y:S01]  /*5b50*/  SHF.L.U32 R3, R154, 0x10, RZ ;  /* 0x000000109a037819 */ /* 0x024fe200000006ff */
[----:B------:R-:W-:Y:S01]  /*5b60*/  BSSY B1, `(.L_x_167) ;  /* 0x0000008000017945 */ /* 0x000fe20003800000 */
[----:B------:R-:W-:-:S03]  /*5b70*/  ISETP.GT.AND P3, PT, R0, 0x8, P0 ;  /* 0x000000080000780c */ /* 0x000fc60000764270 */
[----:B------:R-:W-:-:S04]  /*5b80*/  FMUL R12, R3, R156 ;  /* 0x0000009c030c7220 */ /* 0x000fc80000400000 */
[----:B------:R-:W-:-:S05]  /*5b90*/  FFMA R12, R27, R155, R12 ;  /* 0x0000009b1b0c7223 */ /* 0x000fca000000000c */
[----:B------:R-:W-:-:S05]  /*5ba0*/  F2FP.BF16.F32.PACK_AB R12, RZ, R12 ;  /* 0x0000000cff0c723e */ /* 0x000fca00000010ff */
[----:B------:R2:W-:Y:S01]  /*5bb0*/  @P2 STG.E.U16 desc[UR36][R6.64+0x2], R12 ;  /* 0x0000020c06002986 */ /* 0x0005e2000c101524 */
[----:B------:R-:W-:Y:S05]  /*5bc0*/  @!P3 BRA `(.L_x_168) ;  /* 0x000000000004b947 */ /* 0x000fea0003800000 */
[----:B------:R0:W5:Y:S02]  /*5bd0*/  LDG.E.LTC128B.U16 R154, desc[UR36][R4.64+0x10] ;  /* 0x00001024049a7981 */ /* 0x000164000c1e1520 */
.L_x_168:
[----:B------:R-:W-:Y:S05]  /*5be0*/  BSYNC B1 ;  /* 0x0000000000017941 */ /* 0x000fea0003800000 */
.L_x_167:
[----:B-----5:R-:W-:Y:S01]  /*5bf0*/  IMAD.U32 R3, R154, 0x10000, RZ ;  /* 0x000100009a037824 */ /* 0x020fe200078e00ff */
[----:B------:R-:W-:Y:S01]  /*5c00*/  ISETP.GT.AND P2, PT, R0, 0x9, P0 ;  /* 0x000000090000780c */ /* 0x000fe20000744270 */
[----:B--2---:R-:W-:Y:S01]  /*5c10*/  IMAD.MOV.U32 R6, RZ, RZ, R8 ;  /* 0x000000ffff067224 */ /* 0x004fe200078e0008 */
[----:B------:R-:W-:Y:S01]  /*5c20*/  BSSY B1, `(.L_x_169) ;  /* 0x0000008000017945 */ /* 0x000fe20003800000 */
[----:B------:R-:W-:Y:S01]  /*5c30*/  FMUL R3, R3, R156 ;  /* 0x0000009c03037220 */ /* 0x000fe20000400000 */
[----:B------:R-:W-:-:S03]  /*5c40*/  IMAD.MOV.U32 R7, RZ, RZ, R9 ;  /* 0x000000ffff077224 */ /* 0x000fc600078e0009 */
[----:B------:R-:W-:-:S05]  /*5c50*/  FFMA R3, R28, R155, R3 ;  /* 0x0000009b1c037223 */ /* 0x000fca0000000003 */
[----:B------:R-:W-:-:S05]  /*5c60*/  F2FP.BF16.F32.PACK_AB R3, RZ, R3 ;  /* 0x00000003ff03723e */ /* 0x000fca00000010ff */
[----:B------:R2:W-:Y:S01]  /*5c70*/  @P3 STG.E.U16 desc[UR36][R6.64+0x10], R3 ;  /* 0x0000100306003986 */ /* 0x0005e2000c101524 */
[----:B------:R-:W-:Y:S05]  /*5c80*/  @!P2 BRA `(.L_x_170) ;  /* 0x000000000004a947 */ /* 0x000fea0003800000 */
[----:B------:R0:W5:Y:S02]  /*5c90*/  LDG.E.LTC128B.U16 R154, desc[UR36][R4.64+0x12] ;  /* 0x00001224049a7981 */ /* 0x000164000c1e1520 */
.L_x_170:
[----:B------:R-:W-:Y:S05]  /*5ca0*/  BSYNC B1 ;  /* 0x0000000000017941 */ /* 0x000fea0003800000 */
.L_x_169:
[----:B--2--5:R-:W-:Y:S01]  /*5cb0*/  IMAD.U32 R3, R154, 0x10000, RZ ;  /* 0x000100009a037824 */ /* 0x024fe200078e00ff */
[----:B------:R-:W-:Y:S01]  /*5cc0*/  ISETP.GT.AND P4, PT, R0, 0x8, P1 ;  /* 0x000000080000780c */ /* 0x000fe20000f84270 */
[----:B------:R-:W-:Y:S02]  /*5cd0*/  BSSY B1, `(.L_x_171) ;  /* 0x0000007000017945 */ /* 0x000fe40003800000 */
[----:B------:R-:W-:-:S04]  /*5ce0*/  FMUL R12, R3, R156 ;  /* 0x0000009c030c7220 */ /* 0x000fc80000400000 */
[----:B------:R-:W-:-:S05]  /*5cf0*/  FFMA R12, R29, R155, R12 ;  /* 0x0000009b1d0c7223 */ /* 0x000fca000000000c */
[----:B------:R-:W-:-:S05]  /*5d00*/  F2FP.BF16.F32.PACK_AB R12, RZ, R12 ;  /* 0x0000000cff0c723e */ /* 0x000fca00000010ff */
[----:B------:R2:W-:Y:S01]  /*5d10*/  @P2 STG.E.U16 desc[UR36][R6.64+0x12], R12 ;  /* 0x0000120c06002986 */ /* 0x0005e2000c101524 */
[----:B------:R-:W-:Y:S05]  /*5d20*/  @!P4 BRA `(.L_x_172) ;  /* 0x000000000004c947 */ /* 0x000fea0003800000 */
[----:B------:R0:W5:Y:S02]  /*5d30*/  LDG.E.LTC128B.U16 R154, desc[UR36][R10.64+0x10] ;  /* 0x000010240a9a7981 */ /* 0x000164000c1e1520 */
.L_x_172:
[----:B------:R-:W-:Y:S05]  /*5d40*/  BSYNC B1 ;  /* 0x0000000000017941 */ /* 0x000fea0003800000 */
.L_x_171:
[----:B-----5:R-:W-:Y:S01]  /*5d50*/  IMAD.U32 R3, R154, 0x10000, RZ ;  /* 0x000100009a037824 */ /* 0x020fe200078e00ff */
[----:B0-----:R-:W-:Y:S01]  /*5d60*/  IADD3 R8, P3, R167, R8, RZ ;  /* 0x00000008a7087210 */ /* 0x001fe20007f7e0ff */
[----:B------:R-:W-:Y:S01]  /*5d70*/  BSSY B1, `(.L_x_173) ;  /* 0x0000009000017945 */ /* 0x000fe20003800000 */
[----:B------:R-:W-:Y:S01]  /*5d80*/  ISETP.GT.AND P2, PT, R0, 0x9, P1 ;  /* 0x000000090000780c */ /* 0x000fe20000f44270 */
[----:B------:R-:W-:Y:S02]  /*5d90*/  FMUL R3, R3, R156 ;  /* 0x0000009c03037220 */ /* 0x000fe40000400000 */
[----:B------:R-:W-:Y:S02]  /*5da0*/  IMAD.X R9, R169, 0x1, R9, P3 ;  /* 0x00000001a9097824 */ /* 0x000fe400018e0609 */
[----:B------:R-:W-:-:S05]  /*5db0*/  FFMA R3, R30, R155, R3 ;  /* 0x0000009b1e037223 */ /* 0x000fca0000000003 */
[----:B------:R-:W-:-:S05]  /*5dc0*/  F2FP.BF16.F32.PACK_AB R3, RZ, R3 ;  /* 0x00000003ff03723e */ /* 0x000fca00000010ff */
[----:B------:R0:W-:Y:S01]  /*5dd0*/  @P4 STG.E.U16 desc[UR36][R8.64+0x10], R3 ;  /* 0x0000100308004986 */ /* 0x0001e2000c101524 */
[----:B------:R-:W-:Y:S05]  /*5de0*/  @!P2 BRA `(.L_x_174) ;  /* 0x000000000004a947 */ /* 0x000fea0003800000 */
[----:B------:R0:W5:Y:S02]  /*5df0*/  LDG.E.LTC128B.U16 R154, desc[UR36][R10.64+0x12] ;  /* 0x000012240a9a7981 */ /* 0x000164000c1e1520 */
.L_x_174:
[----:B------:R-:W-:Y:S05]  /*5e00*/  BSYNC B1 ;  /* 0x0000000000017941 */ /* 0x000fea0003800000 */
.L_x_173:
[----:B0----5:R-:W-:Y:S01]  /*5e10*/  IMAD.U32 R3, R154, 0x10000, RZ ;  /* 0x000100009a037824 */ /* 0x021fe200078e00ff */
[----:B------:R-:W-:Y:S01]  /*5e20*/  ISETP.GT.AND P3, PT, R0, 0x10, P0 ;  /* 0x000000100000780c */ /* 0x000fe20000764270 */
[----:B------:R-:W-:Y:S02]  /*5e30*/  BSSY B1, `(.L_x_175) ;  /* 0x0000009000017945 */ /* 0x000fe40003800000 */
[----:B------:R-:W-:-:S04]  /*5e40*/  FMUL R8, R3, R156 ;  /* 0x0000009c03087220 */ /* 0x000fc80000400000 */
[----:B------:R-:W-:Y:S01]  /*5e50*/  FFMA R31, R31, R155, R8 ;  /* 0x0000009b1f1f7223 */ /* 0x000fe20000000008 */
[----:B------:R-:W-:-:S04]  /*5e60*/  IADD3 R8, P4, P5, R167, R160, R93 ;  /* 0x000000a0a7087210 */ /* 0x000fc80007d9e05d */
[----:B------:R-:W-:Y:S02]  /*5e70*/  F2FP.BF16.F32.PACK_AB R31, RZ, R31 ;  /* 0x0000001fff1f723e */ /* 0x000fe400000010ff */
[----:B------:R-:W-:-:S05]  /*5e80*/  IADD3.X R9, R169, R161, R95, P4, P5 ;  /* 0x000000a1a9097210 */ /* 0x000fca00027ea45f */
[----:B------:R0:W-:Y:S01]  /*5e90*/  @P2 STG.E.U16 desc[UR36][R8.64+0x12], R31 ;  /* 0x0000121f08002986 */ /* 0x0001e2000c101524 */
[----:B------:R-:W-:Y:S05]  /*5ea0*/  @!P3 BRA `(.L_x_176) ;  /* 0x000000000004b947 */ /* 0x000fea0003800000 */
[----:B------:R0:W5:Y:S02]  /*5eb0*/  LDG.E.LTC128B.U16 R154, desc[UR36][R4.64+0x20] ;  /* 0x00002024049a7981 */ /* 0x000164000c1e1520 */
.L_x_176:
[----:B------:R-:W-:Y:S05]  /*5ec0*/  BSYNC B1 ;  /* 0x0000000000017941 */ /* 0x000fea0003800000 */
.L_x_175:
[----:B-----5:R-:W-:Y:S01]  /*5ed0*/  IMAD.U32 R3, R154, 0x10000, RZ ;  /* 0x000100009a037824 */ /* 0x020fe200078e00ff */
        /* <DEDUP_REMOVED lines=8> */
.L_x_178:
[----:B------:R-:W-:Y:S05]  /*5f60*/  BSYNC B1 ;  /* 0x0000000000017941 */ /* 0x000fea0003800000 */
.L_x_177:
[----:B0----5:R-:W-:Y:S01]  /*5f70*/  IMAD.U32 R3, R154, 0x10000, RZ ;  /* 0x000100009a037824 */ /* 0x021fe200078e00ff */
[----:B------:R-:W-:Y:S01]  /*5f80*/  ISETP.GT.AND P3, PT, R0, 0x10, P1 ;  /* 0x000000100000780c */ /* 0x000fe20000f64270 */
[----:B------:R-:W-:Y:S02]  /*5f90*/  BSSY B1, `(.L_x_179) ;  /* 0x0000007000017945 */ /* 0x000fe40003800000 */
[----:B--2---:R-:W-:-:S04]  /*5fa0*/  FMUL R12, R3, R156 ;  /* 0x0000009c030c7220 */ /* 0x004fc80000400000 */
[----:B------:R-:W-:-:S05]  /*5fb0*/  FFMA R12, R33, R155, R12 ;  /* 0x0000009b210c7223 */ /* 0x000fca000000000c */
[----:B------:R-:W-:-:S05]  /*5fc0*/  F2FP.BF16.F32.PACK_AB R12, RZ, R12 ;  /* 0x0000000cff0c723e */ /* 0x000fca00000010ff */
[----:B------:R0:W-:Y:S01]  /*5fd0*/  @P2 STG.E.U16 desc[UR36][R6.64+0x22], R12 ;  /* 0x0000220c06002986 */ /* 0x0001e2000c101524 */
[----:B------:R-:W-:Y:S05]  /*5fe0*/  @!P3 BRA `(.L_x_180) ;  /* 0x000000000004b947 */ /* 0x000fea0003800000 */
[----:B------:R2:W5:Y:S02]  /*5ff0*/  LDG.E.LTC128B.U16 R154, desc[UR36][R10.64+0x20] ;  /* 0x000020240a9a7981 */ /* 0x000564000c1e1520 */
.L_x_180:
[----:B------:R-:W-:Y:S05]  /*6000*/  BSYNC B1 ;  /* 0x0000000000017941 */ /* 0x000fea0003800000 */
.L_x_179:
        /* <DEDUP_REMOVED lines=9> */
.L_x_182:
[----:B------:R-:W-:Y:S05]  /*60a0*/  BSYNC B1 ;  /* 0x0000000000017941 */ /* 0x000fea0003800000 */
.L_x_181:
[----:B0----5:R-:W-:Y:S01]  /*60b0*/  IMAD.U32 R3, R154, 0x10000, RZ ;  /* 0x000100009a037824 */ /* 0x021fe200078e00ff */
        /* <DEDUP_REMOVED lines=8> */
.L_x_184:
[----:B------:R-:W-:Y:S05]  /*6140*/  BSYNC B1 ;  /* 0x0000000000017941 */ /* 0x000fea0003800000 */
.L_x_183:
        /* <DEDUP_REMOVED lines=9> */
.L_x_186:
[----:B------:R-:W-:Y:S05]  /*61e0*/  BSYNC B1 ;  /* 0x0000000000017941 */ /* 0x000fea0003800000 */
.L_x_185:
        /* <DEDUP_REMOVED lines=9> */
.L_x_188:
[----:B------:R-:W-:Y:S05]  /*6280*/  BSYNC B1 ;  /* 0x0000000000017941 */ /* 0x000fea0003800000 */
.L_x_187:
        /* <DEDUP_REMOVED lines=9> */
.L_x_190:
[----:B------:R-:W-:Y:S05]  /*6320*/  BSYNC B1 ;  /* 0x0000000000017941 */ /* 0x000fea0003800000 */
.L_x_189:
[----:B0----5:R-:W-:Y:S01]  /*6330*/  SHF.L.U32 R3, R154, 0x10, RZ ;  /* 0x000000109a037819 */ /* 0x021fe200000006ff */
        /* <DEDUP_REMOVED lines=8> */
.L_x_192:
[----:B------:R-:W-:Y:S05]  /*63c0*/  BSYNC B1 ;  /* 0x0000000000017941 */ /* 0x000fea0003800000 */
.L_x_191:
        /* <DEDUP_REMOVED lines=9> */
.L_x_194:
[----:B------:R-:W-:Y:S05]  /*6460*/  BSYNC B1 ;  /* 0x0000000000017941 */ /* 0x000fea0003800000 */
.L_x_193:
        /* <DEDUP_REMOVED lines=9> */
.L_x_196:
[----:B------:R-:W-:Y:S05]  /*6500*/  BSYNC B1 ;  /* 0x0000000000017941 */ /* 0x000fea0003800000 */
.L_x_195:
        /* <DEDUP_REMOVED lines=9> */
.L_x_198:
[----:B------:R-:W-:Y:S05]  /*65a0*/  BSYNC B1 ;  /* 0x0000000000017941 */ /* 0x000fea0003800000 */
.L_x_197:
        /* <DEDUP_REMOVED lines=9> */
.L_x_200:
[----:B------:R-:W-:Y:S05]  /*6640*/  BSYNC B1 ;  /* 0x0000000000017941 */ /* 0x000fea0003800000 */
.L_x_199:
        /* <DEDUP_REMOVED lines=9> */
.L_x_202:
[----:B------:R-:W-:Y:S05]  /*66e0*/  BSYNC B1 ;  /* 0x0000000000017941 */ /* 0x000fea0003800000 */
.L_x_201:
        /* <DEDUP_REMOVED lines=9> */
.L_x_204:
[----:B------:R-:W-:Y:S05]  /*6780*/  BSYNC B1 ;  /* 0x0000000000017941 */ /* 0x000fea0003800000 */
.L_x_203:
        /* <DEDUP_REMOVED lines=9> */
.L_x_206:
[----:B------:R-:W-:Y:S05]  /*6820*/  BSYNC B1 ;  /* 0x0000000000017941 */ /* 0x000fea0003800000 */
.L_x_205:
        /* <DEDUP_REMOVED lines=9> */
.L_x_208:
[----:B------:R-:W-:Y:S05]  /*68c0*/  BSYNC B1 ;  /* 0x0000000000017941 */ /* 0x000fea0003800000 */
.L_x_207:
        /* <DEDUP_REMOVED lines=9> */
.L_x_210:
[----:B------:R-:W-:Y:S05]  /*6960*/  BSYNC B1 ;  /* 0x0000000000017941 */ /* 0x000fea0003800000 */
.L_x_209:
        /* <DEDUP_REMOVED lines=9> */
.L_x_212:
[----:B------:R-:W-:Y:S05]  /*6a00*/  BSYNC B1 ;  /* 0x0000000000017941 */ /* 0x000fea0003800000 */
.L_x_211:
        /* <DEDUP_REMOVED lines=9> */
.L_x_214:
[----:B------:R-:W-:Y:S05]  /*6aa0*/  BSYNC B1 ;  /* 0x0000000000017941 */ /* 0x000fea0003800000 */
.L_x_213:
        /* <DEDUP_REMOVED lines=9> */
.L_x_216:
[----:B------:R-:W-:Y:S05]  /*6b40*/  BSYNC B1 ;  /* 0x0000000000017941 */ /* 0x000fea0003800000 */
.L_x_215:
        /* <DEDUP_REMOVED lines=9> */
.L_x_218:
[----:B------:R-:W-:Y:S05]  /*6be0*/  BSYNC B1 ;  /* 0x0000000000017941 */ /* 0x000fea0003800000 */
.L_x_217:
        /* <DEDUP_REMOVED lines=9> */
.L_x_220:
[----:B------:R-:W-:Y:S05]  /*6c80*/  BSYNC B1 ;  /* 0x0000000000017941 */ /* 0x000fea0003800000 */
.L_x_219:
[----:B-----5:R-:W-:Y:S01]  /*6c90*/  SHF.L.U32 R3, R154, 0x10, RZ ;  /* 0x000000109a037819 */ /* 0x020fe200000006ff */
        /* <DEDUP_REMOVED lines=8> */
.L_x_222:
[----:B------:R-:W-:Y:S05]  /*6d20*/  BSYNC B1 ;  /* 0x0000000000017941 */ /* 0x000fea0003800000 */
.L_x_221:
        /* <DEDUP_REMOVED lines=9> */
.L_x_224:
[----:B------:R-:W-:Y:S05]  /*6dc0*/  BSYNC B1 ;  /* 0x0000000000017941 */ /* 0x000fea0003800000 */
.L_x_223:
        /* <DEDUP_REMOVED lines=9> */
.L_x_226:
[----:B------:R-:W-:Y:S05]  /*6e60*/  BSYNC B1 ;  /* 0x0000000000017941 */ /* 0x000fea0003800000 */
.L_x_225:
        /* <DEDUP_REMOVED lines=9> */
.L_x_228:
[----:B------:R-:W-:Y:S05]  /*6f00*/  BSYNC B1 ;  /* 0x0000000000017941 */ /* 0x000fea0003800000 */
.L_x_227:
        /* <DEDUP_REMOVED lines=9> */
.L_x_230:
[----:B------:R-:W-:Y:S05]  /*6fa0*/  BSYNC B1 ;  /* 0x0000000000017941 */ /* 0x000fea0003800000 */
.L_x_229:
        /* <DEDUP_REMOVED lines=9> */
.L_x_232:
[----:B------:R-:W-:Y:S05]  /*7040*/  BSYNC B1 ;  /* 0x0000000000017941 */ /* 0x000fea0003800000 */
.L_x_231:
        /* <DEDUP_REMOVED lines=9> */
.L_x_234:
[----:B------:R-:W-:Y:S05]  /*70e0*/  BSYNC B1 ;  /* 0x0000000000017941 */ /* 0x000fea0003800000 */
.L_x_233:
        /* <DEDUP_REMOVED lines=9> */
.L_x_236:
[----:B------:R-:W-:Y:S05]  /*7180*/  BSYNC B1 ;  /* 0x0000000000017941 */ /* 0x000fea0003800000 */
.L_x_235:
        /* <DEDUP_REMOVED lines=9> */
.L_x_238:
[----:B------:R-:W-:Y:S05]  /*7220*/  BSYNC B1 ;  /* 0x0000000000017941 */ /* 0x000fea0003800000 */
.L_x_237:
        /* <DEDUP_REMOVED lines=9> */
.L_x_240:
[----:B------:R-:W-:Y:S05]  /*72c0*/  BSYNC B1 ;  /* 0x0000000000017941 */ /* 0x000fea0003800000 */
.L_x_239:
        /* <DEDUP_REMOVED lines=9> */
.L_x_242:
[----:B------:R-:W-:Y:S05]  /*7360*/  BSYNC B1 ;  /* 0x0000000000017941 */ /* 0x000fea0003800000 */
.L_x_241:
        /* <DEDUP_REMOVED lines=9> */
.L_x_244:
[----:B------:R-:W-:Y:S05]  /*7400*/  BSYNC B1 ;  /* 0x0000000000017941 */ /* 0x000fea0003800000 */
.L_x_243:
        /* <DEDUP_REMOVED lines=9> */
.L_x_246:
[----:B------:R-:W-:Y:S05]  /*74a0*/  BSYNC B1 ;  /* 0x0000000000017941 */ /* 0x000fea0003800000 */
.L_x_245:
        /* <DEDUP_REMOVED lines=9> */
.L_x_248:
[----:B------:R-:W-:Y:S05]  /*7540*/  BSYNC B1 ;  /* 0x0000000000017941 */ /* 0x000fea0003800000 */
.L_x_247:
        /* <DEDUP_REMOVED lines=9> */
.L_x_250:
[----:B------:R-:W-:Y:S05]  /*75e0*/  BSYNC B1 ;  /* 0x0000000000017941 */ /* 0x000fea0003800000 */
.L_x_249:
        /* <DEDUP_REMOVED lines=9> */
.L_x_252:
[----:B------:R-:W-:Y:S05]  /*7680*/  BSYNC B1 ;  /* 0x0000000000017941 */ /* 0x000fea0003800000 */
.L_x_251:
        /* <DEDUP_REMOVED lines=9> */
.L_x_254:
[----:B------:R-:W-:Y:S05]  /*7720*/  BSYNC B1 ;  /* 0x0000000000017941 */ /* 0x000fea0003800000 */
.L_x_253:
        /* <DEDUP_REMOVED lines=9> */
.L_x_256:
[----:B------:R-:W-:Y:S05]  /*77c0*/  BSYNC B1 ;  /* 0x0000000000017941 */ /* 0x000fea0003800000 */
.L_x_255:
        /* <DEDUP_REMOVED lines=9> */
.L_x_258:
[----:B------:R-:W-:Y:S05]  /*7860*/  BSYNC B1 ;  /* 0x0000000000017941 */ /* 0x000fea0003800000 */
.L_x_257:
        /* <DEDUP_REMOVED lines=9> */
.L_x_260:
[----:B------:R-:W-:Y:S05]  /*7900*/  BSYNC B1 ;  /* 0x0000000000017941 */ /* 0x000fea0003800000 */
.L_x_259:
        /* <DEDUP_REMOVED lines=9> */
.L_x_262:
[----:B------:R-:W-:Y:S05]  /*79a0*/  BSYNC B1 ;  /* 0x0000000000017941 */ /* 0x000fea0003800000 */
.L_x_261:
        /* <DEDUP_REMOVED lines=9> */
.L_x_264:
[----:B------:R-:W-:Y:S05]  /*7a40*/  BSYNC B1 ;  /* 0x0000000000017941 */ /* 0x000fea0003800000 */
.L_x_263:
        /* <DEDUP_REMOVED lines=9> */
.L_x_266:
[----:B------:R-:W-:Y:S05]  /*7ae0*/  BSYNC B1 ;  /* 0x0000000000017941 */ /* 0x000fea0003800000 */
.L_x_265:
        /* <DEDUP_REMOVED lines=9> */
.L_x_268:
[----:B------:R-:W-:Y:S05]  /*7b80*/  BSYNC B1 ;  /* 0x0000000000017941 */ /* 0x000fea0003800000 */
.L_x_267:
        /* <DEDUP_REMOVED lines=9> */
.L_x_270:
[----:B------:R-:W-:Y:S05]  /*7c20*/  BSYNC B1 ;  /* 0x0000000000017941 */ /* 0x000fea0003800000 */
.L_x_269:
        /* <DEDUP_REMOVED lines=9> */
.L_x_272:
[----:B------:R-:W-:Y:S05]  /*7cc0*/  BSYNC B1 ;  /* 0x0000000000017941 */ /* 0x000fea0003800000 */
.L_x_271:
        /* <DEDUP_REMOVED lines=9> */
.L_x_274:
[----:B------:R-:W-:Y:S05]  /*7d60*/  BSYNC B1 ;  /* 0x0000000000017941 */ /* 0x000fea0003800000 */
.L_x_273:
        /* <DEDUP_REMOVED lines=9> */
.L_x_276:
[----:B------:R-:W-:Y:S05]  /*7e00*/  BSYNC B1 ;  /* 0x0000000000017941 */ /* 0x000fea0003800000 */
.L_x_275:
        /* <DEDUP_REMOVED lines=9> */
.L_x_278:
[----:B------:R-:W-:Y:S05]  /*7ea0*/  BSYNC B1 ;  /* 0x0000000000017941 */ /* 0x000fea0003800000 */
.L_x_277:
        /* <DEDUP_REMOVED lines=9> */
.L_x_280:
[----:B------:R-:W-:Y:S05]  /*7f40*/  BSYNC B1 ;  /* 0x0000000000017941 */ /* 0x000fea0003800000 */
.L_x_279:
        /* <DEDUP_REMOVED lines=9> */
.L_x_282:
[----:B------:R-:W-:Y:S05]  /*7fe0*/  BSYNC B1 ;  /* 0x0000000000017941 */ /* 0x000fea0003800000 */
.L_x_281:
[----:B0----5:R-:W-:Y:S01]  /*7ff0*/  IMAD.U32 R3, R154, 0x10000, RZ ;  /* 0x000100009a037824 */ /* 0x021fe200078e00ff */
[----:B------:R-:W-:Y:S01]  /*8000*/  ISETP.GT.AND P2, PT, R0, 0x78, P1 ;  /* 0x000000780000780c */ /* 0x000fe20000f44270 */
[----:B------:R-:W-:Y:S02]  /*8010*/  BSSY B1, `(.L_x_283) ;  /* 0x0000007000017945 */ /* 0x000fe40003800000 */
[----:B-1----:R-:W-:-:S04]  /*8020*/  FMUL R4, R3, R156 ;  /* 0x0000009c03047220 */ /* 0x002fc80000400000 */
[----:B------:R-:W-:-:S05]  /*8030*/  FFMA R4, R85, R155, R4 ;  /* 0x0000009b55047223 */ /* 0x000fca0000000004 */
[----:B------:R-:W-:-:S05]  /*8040*/  F2FP.BF16.F32.PACK_AB R4, RZ, R4 ;  /* 0x00000004ff04723e */ /* 0x000fca00000010ff */
[----:B------:R0:W-:Y:S01]  /*8050*/  @P0 STG.E.U16 desc[UR36][R6.64+0xf2], R4 ;  /* 0x0000f20406000986 */ /* 0x0001e2000c101524 */
[----:B------:R-:W-:Y:S05]  /*8060*/  @!P2 BRA `(.L_x_284) ;  /* 0x000000000004a947 */ /* 0x000fea0003800000 */
[----:B------:R1:W5:Y:S02]  /*8070*/  LDG.E.LTC128B.U16 R154, desc[UR36][R10.64+0xf0] ;  /* 0x0000f0240a9a7981 */ /* 0x000364000c1e1520 */
.L_x_284:
[----:B------:R-:W-:Y:S05]  /*8080*/  BSYNC B1 ;  /* 0x0000000000017941 */ /* 0x000fea0003800000 */
.L_x_283:
[----:B-----5:R-:W-:Y:S01]  /*8090*/  IMAD.U32 R3, R154, 0x10000, RZ ;  /* 0x000100009a037824 */ /* 0x020fe200078e00ff */
[----:B------:R-:W-:Y:S01]  /*80a0*/  ISETP.GT.AND P1, PT, R0, 0x79, P1 ;  /* 0x000000790000780c */ /* 0x000fe20000f24270 */
[----:B0-----:R-:W-:Y:S01]  /*80b0*/  @P2 IMAD.MOV.U32 R4, RZ, RZ, R8 ;  /* 0x000000ffff042224 */ /* 0x001fe200078e0008 */
[----:B------:R-:W-:Y:S01]  /*80c0*/  BSSY B1, `(.L_x_285) ;  /* 0x0000008000017945 */ /* 0x000fe20003800000 */
[----:B------:R-:W-:Y:S01]  /*80d0*/  FMUL R3, R3, R156 ;  /* 0x0000009c03037220 */ /* 0x000fe20000400000 */
[----:B------:R-:W-:-:S03]  /*80e0*/  @P2 IMAD.MOV.U32 R5, RZ, RZ, R9 ;  /* 0x000000ffff052224 */ /* 0x000fc600078e0009 */
[----:B------:R-:W-:-:S05]  /*80f0*/  FFMA R3, R86, R155, R3 ;  /* 0x0000009b56037223 */ /* 0x000fca0000000003 */
[----:B------:R-:W-:-:S05]  /*8100*/  F2FP.BF16.F32.PACK_AB R3, RZ, R3 ;  /* 0x00000003ff03723e */ /* 0x000fca00000010ff */
[----:B------:R0:W-:Y:S01]  /*8110*/  @P2 STG.E.U16 desc[UR36][R4.64+0xf0], R3 ;  /* 0x0000f00304002986 */ /* 0x0001e2000c101524 */
[----:B------:R-:W-:Y:S05]  /*8120*/  @!P1 BRA `(.L_x_286) ;  /* 0x0000000000049947 */ /* 0x000fea0003800000 */
[----:B------:R0:W5:Y:S02]  /*8130*/  LDG.E.LTC128B.U16 R154, desc[UR36][R10.64+0xf2] ;  /* 0x0000f2240a9a7981 */ /* 0x000164000c1e1520 */
.L_x_286:
[----:B------:R-:W-:Y:S05]  /*8140*/  BSYNC B1 ;  /* 0x0000000000017941 */ /* 0x000fea0003800000 */
.L_x_285:
[----:B------:R-:W-:Y:S05]  /*8150*/  @!P1 BRA `(.L_x_287) ;  /* 0x00000024004c9947 */ /* 0x000fea0003800000 */
[----:B0----5:R-:W-:-:S04]  /*8160*/  IMAD.U32 R3, R154, 0x10000, RZ ;  /* 0x000100009a037824 */ /* 0x021fc800078e00ff */
[----:B------:R-:W-:-:S04]  /*8170*/  FMUL R0, R3, R156 ;  /* 0x0000009c03007220 */ /* 0x000fc80000400000 */
[----:B------:R-:W-:-:S05]  /*8180*/  FFMA R0, R87, R155, R0 ;  /* 0x0000009b57007223 */ /* 0x000fca0000000000 */
[----:B------:R-:W-:-:S05]  /*8190*/  F2FP.BF16.F32.PACK_AB R0, RZ, R0 ;  /* 0x00000000ff00723e */ /* 0x000fca00000010ff */
[----:B------:R0:W-:Y:S01]  /*81a0*/  STG.E.U16 desc[UR36][R8.64+0xf2], R0 ;  /* 0x0000f20008007986 */ /* 0x0001e2000c101524 */
[----:B------:R-:W-:Y:S05]  /*81b0*/  BRA `(.L_x_287) ;  /* 0x0000002400347947 */ /* 0x000fea0003800000 */
.L_x_36:
[----:B------:R-:W-:Y:S01]  /*81c0*/  ULDC.64 UR4, c[0x0][0x5c0] ;  /* 0x0001700000047ab9 */ /* 0x000fe20000000a00 */
[-C--:B------:R-:W-:Y:S01]  /*81d0*/  FMUL R88, R88, R155.reuse ;  /* 0x0000009b58587220 */ /* 0x080fe20000400000 */
[----:B------:R-:W-:Y:S01]  /*81e0*/  LEA R6, P0, R168, UR4, 0x1 ;  /* 0x00000004a8067c11 */ /* 0x000fe2000f8008ff */
[----:B------:R-:W-:Y:S01]  /*81f0*/  IMAD.SHL.U32 R11, R4, 0x10, RZ ;  /* 0x00000010040b7824 */ /* 0x000fe200078e00ff */
[----:B------:R-:W-:Y:S01]  /*8200*/  ISETP.GT.AND P2, PT, R0, 0x1, P3 ;  /* 0x000000010000780c */ /* 0x000fe20001f44270 */
[-C--:B------:R-:W-:Y:S01]  /*8210*/  FMUL R89, R89, R155.reuse ;  /* 0x0000009b59597220 */ /* 0x080fe20000400000 */
[----:B------:R-:W-:Y:S01]  /*8220*/  LEA.HI.X R7, R168, UR5, R167, 0x1, P0 ;  /* 0x00000005a8077c11 */ /* 0x000fe200080f0ca7 */
[-C--:B------:R-:W-:Y:S01]  /*8230*/  FMUL R90, R90, R155.reuse ;  /* 0x0000009b5a5a7220 */ /* 0x080fe20000400000 */
[----:B------:R-:W-:Y:S01]  /*8240*/  ISETP.GT.AND P0, PT, R3, 0x8, PT ;  /* 0x000000080300780c */ /* 0x000fe20003f04270 */
[-C--:B------:R-:W-:Y:S01]  /*8250*/  FMUL R91, R91, R155.reuse ;  /* 0x0000009b5b5b7220 */ /* 0x080fe20000400000 */
[----:B------:R-:W-:Y:S01]  /*8260*/  F2FP.BF16.F32.PACK_AB R88, RZ, R88 ;  /* 0x00000058ff58723e */ /* 0x000fe200000010ff */
[-C--:B------:R-:W-:Y:S01]  /*8270*/  FMUL R92, R92, R155.reuse ;  /* 0x0000009b5c5c7220 */ /* 0x080fe20000400000 */
[----:B------:R-:W-:Y:S01]  /*8280*/  ISETP.GT.AND P4, PT, R0, RZ, P0 ;  /* 0x000000ff0000720c */ /* 0x000fe20000784270 */
[-C--:B------:R-:W-:Y:S01]  /*8290*/  FMUL R93, R93, R155.reuse ;  /* 0x0000009b5d5d7220 */ /* 0x080fe20000400000 */
[----:B------:R-:W-:Y:S01]  /*82a0*/  SHF.L.U64.HI R9, R4, 0x4, R5 ;  /* 0x0000000404097819 */ /* 0x000fe20000010205 */
[----:B------:R-:W-:Y:S01]  /*82b0*/  @P1 STG.E.U16 desc[UR36][R6.64], R88 ;  /* 0x0000005806001986 */ /* 0x000fe2000c101524 */
[----:B------:R-:W-:Y:S01]  /*82c0*/  IADD3 R12, P5, R11, R6, RZ ;  /* 0x000000060b0c7210 */ /* 0x000fe20007fbe0ff */
[-C--:B------:R-:W-:Y:S01]  /*82d0*/  FMUL R94, R94, R155.reuse ;  /* 0x0000009b5e5e7220 */ /* 0x080fe20000400000 */
[----:B------:R-:W-:Y:S01]  /*82e0*/  ISETP.GT.AND P1, PT, R0, 0x1, P0 ;  /* 0x000000010000780c */ /* 0x000fe20000724270 */
[----:B------:R-:W-:Y:S01]  /*82f0*/  FMUL R95, R95, R155 ;  /* 0x0000009b5f5f7220 */ /* 0x000fe20000400000 */
[----:B------:R-:W-:Y:S01]  /*8300*/  F2FP.BF16.F32.PACK_AB R89, RZ, R89 ;  /* 0x00000059ff59723e */ /* 0x000fe200000010ff */
[----:B------:R-:W-:Y:S01]  /*8310*/  IMAD.X R13, R9, 0x1, R7, P5 ;  /* 0x00000001090d7824 */ /* 0x000fe200028e0607 */
[----:B------:R-:W-:Y:S01]  /*8320*/  F2FP.BF16.F32.PACK_AB R90, RZ, R90 ;  /* 0x0000005aff5a723e */ /* 0x000fe200000010ff */
[----:B------:R-:W-:Y:S01]  /*8330*/  FMUL R96, R96, R155 ;  /* 0x0000009b60607220 */ /* 0x000fe20000400000 */
[----:B------:R-:W-:Y:S01]  /*8340*/  F2FP.BF16.F32.PACK_AB R91, RZ, R91 ;  /* 0x0000005bff5b723e */ /* 0x000fe200000010ff */
[----:B------:R-:W-:Y:S01]  /*8350*/  @P2 STG.E.U16 desc[UR36][R6.64+0x2], R89 ;  /* 0x0000025906002986 */ /* 0x000fe2000c101524 */
[C---:B------:R-:W-:Y:S01]  /*8360*/  ISETP.GT.AND P5, PT, R0.reuse, 0x9, P3 ;  /* 0x000000090000780c */ /* 0x040fe20001fa4270 */
[-C--:B------:R-:W-:Y:S01]  /*8370*/  FMUL R97, R97, R155.reuse ;  /* 0x0000009b61617220 */ /* 0x080fe20000400000 */
[C---:B------:R-:W-:Y:S01]  /*8380*/  ISETP.GT.AND P2, PT, R0.reuse, 0x8, P0 ;  /* 0x000000080000780c */ /* 0x040fe20000744270 */
[----:B------:R-:W-:Y:S01]  /*8390*/  @P4 STG.E.U16 desc[UR36][R12.64], R90 ;  /* 0x0000005a0c004986 */ /* 0x000fe2000c101524 */
[----:B------:R-:W-:Y:S01]  /*83a0*/  ISETP.GT.AND P4, PT, R0, 0x8, P3 ;  /* 0x000000080000780c */ /* 0x000fe20001f84270 */
[-C--:B------:R-:W-:Y:S01]  /*83b0*/  FMUL R98, R98, R155.reuse ;  /* 0x0000009b62627220 */ /* 0x080fe20000400000 */
[----:B------:R-:W-:Y:S01]  /*83c0*/  F2FP.BF16.F32.PACK_AB R92, RZ, R92 ;  /* 0x0000005cff5c723e */ /* 0x000fe200000010ff */
[----:B------:R-:W-:Y:S01]  /*83d0*/  @P1 STG.E.U16 desc[UR36][R12.64+0x2], R91 ;  /* 0x0000025b0c001986 */ /* 0x000fe2000c101524 */
[----:B------:R-:W-:Y:S01]  /*83e0*/  ISETP.GT.AND P1, PT, R0, 0x9, P0 ;  /* 0x000000090000780c */ /* 0x000fe20000724270 */
[----:B------:R-:W-:Y:S01]  /*83f0*/  FMUL R99, R99, R155 ;  /* 0x0000009b63637220 */ /* 0x000fe20000400000 */
[----:B------:R-:W-:Y:S01]  /*8400*/  F2FP.BF16.F32.PACK_AB R93, RZ, R93 ;  /* 0x0000005dff5d723e */ /* 0x000fe200000010ff */
[-C--:B------:R-:W-:Y:S01]  /*8410*/  FMUL R100, R100, R155.reuse ;  /* 0x0000009b64647220 */ /* 0x080fe20000400000 */
[----:B------:R-:W-:Y:S01]  /*8420*/  F2FP.BF16.F32.PACK_AB R94, RZ, R94 ;  /* 0x0000005eff5e723e */ /* 0x000fe200000010ff */
[----:B------:R-:W-:Y:S01]  /*8430*/  FMUL R101, R101, R155 ;  /* 0x0000009b65657220 */ /* 0x000fe20000400000 */
[----:B------:R-:W-:Y:S01]  /*8440*/  F2FP.BF16.F32.PACK_AB R95, RZ, R95 ;  /* 0x0000005fff5f723e */ /* 0x000fe200000010ff */
[-C--:B------:R-:W-:Y:S01]  /*8450*/  FMUL R102, R102, R155.reuse ;  /* 0x0000009b66667220 */ /* 0x080fe20000400000 */
[----:B------:R-:W-:Y:S01]  /*8460*/  F2FP.BF16.F32.PACK_AB R96, RZ, R96 ;  /* 0x00000060ff60723e */ /* 0x000fe200000010ff */
[----:B------:R-:W-:Y:S01]  /*8470*/  @P4 STG.E.U16 desc[UR36][R6.64+0x10], R92 ;  /* 0x0000105c06004986 */ /* 0x000fe2000c101524 */
[C---:B------:R-:W-:Y:S01]  /*8480*/  ISETP.GT.AND P4, PT, R0.reuse, 0x10, P3 ;  /* 0x000000100000780c */ /* 0x040fe20001f84270 */
[----:B------:R-:W-:Y:S01]  /*8490*/  FMUL R103, R103, R155 ;  /* 0x0000009b67677220 */ /* 0x000fe20000400000 */
[----:B------:R-:W-:Y:S01]  /*84a0*/  F2FP.BF16.F32.PACK_AB R97, RZ, R97 ;  /* 0x00000061ff61723e */ /* 0x000fe200000010ff */
[----:B------:R-:W-:Y:S01]  /*84b0*/  @P5 STG.E.U16 desc[UR36][R6.64+0x12], R93 ;  /* 0x0000125d06005986 */ /* 0x000fe2000c101524 */
[----:B------:R-:W-:Y:S01]  /*84c0*/  ISETP.GT.AND P5, PT, R0, 0x11, P0 ;  /* 0x000000110000780c */ /* 0x000fe200007a4270 */
        /* <DEDUP_REMOVED lines=74> */
[----:B------:R-:W-:Y:S01]  /*8970*/  FMUL R125, R125, R155 ;  /* 0x0000009b7d7d7220 */ /* 0x000fe20000400000 */
[----:B------:R-:W-:Y:S01]  /*8980*/  F2FP.BF16.F32.PACK_AB R119, RZ, R119 ;  /* 0x00000077ff77723e */ /* 0x000fe200000010ff */
[-C--:B------:R-:W-:Y:S01]  /*8990*/  FMUL R126, R126, R155.reuse ;  /* 0x0000009b7e7e7220 */ /* 0x080fe20000400000 */
[----:B------:R-:W-:Y:S01]  /*89a0*/  F2FP.BF16.F32.PACK_AB R120, RZ, R120 ;  /* 0x00000078ff78723e */ /* 0x000fe200000010ff */
        /* <DEDUP_REMOVED lines=66> */
[----:B------:R-:W-:Y:S01]  /*8dd0*/  IMAD.SHL.U32 R23, R4, 0x100, RZ ;  /* 0x0000010004177824 */ /* 0x000fe200078e00ff */
[----:B------:R-:W-:Y:S01]  /*8de0*/  F2FP.BF16.F32.PACK_AB R140, RZ, R140 ;  /* 0x0000008cff8c723e */ /* 0x000fe200000010ff */
[----:B------:R-:W-:Y:S01]  /*8df0*/  @P1 STG.E.U16 desc[UR36][R6.64+0x90], R124 ;  /* 0x0000907c06001986 */ /* 0x000fe2000c101524 */
[----:B------:R-:W-:Y:S01]  /*8e00*/  ISETP.GT.AND P1, PT, R0, 0x50, P3 ;  /* 0x000000500000780c */ /* 0x000fe20001f24270 */
[----:B------:R-:W-:Y:S01]  /*8e10*/  FMUL R146, R146, R155 ;  /* 0x0000009b92927220 */ /* 0x000fe20000400000 */
[----:B------:R-:W-:Y:S01]  /*8e20*/  F2FP.BF16.F32.PACK_AB R141, RZ, R141 ;  /* 0x0000008dff8d723e */ /* 0x000fe200000010ff */
[----:B------:R-:W-:Y:S01]  /*8e30*/  @P2 STG.E.U16 desc[UR36][R6.64+0x92], R125 ;  /* 0x0000927d06002986 */ /* 0x000fe2000c101524 */
[C---:B------:R-:W-:Y:S01]  /*8e40*/  ISETP.GT.AND P2, PT, R0.reuse, 0x51, P3 ;  /* 0x000000510000780c */ /* 0x040fe20001f44270 */
[-C--:B------:R-:W-:Y:S01]  /*8e50*/  FMUL R147, R147, R155.reuse ;  /* 0x0000009b93937220 */ /* 0x080fe20000400000 */
        /* <DEDUP_REMOVED lines=11> */
[-C--:B------:R-:W-:Y:S01]  /*8f10*/  FMUL R150, R150, R155.reuse ;  /* 0x0000009b96967220 */ /* 0x080fe20000400000 */
[----:B------:R-:W-:Y:S01]  /*8f20*/  SHF.L.U64.HI R21, R4, 0x8, R5 ;  /* 0x0000000804157819 */ /* 0x000fe20000010205 */
[----:B------:R-:W-:Y:S01]  /*8f30*/  @P2 STG.E.U16 desc[UR36][R6.64+0xa2], R129 ;  /* 0x0000a28106002986 */ /* 0x000fe2000c101524 */
[C---:B------:R-:W-:Y:S01]  /*8f40*/  ISETP.GT.AND P2, PT, R0.reuse, 0x59, P3 ;  /* 0x000000590000780c */ /* 0x040fe20001f44270 */
        /* <DEDUP_REMOVED lines=58> */
[----:B------:R-:W-:Y:S01]  /*92f0*/  @P2 STG.E.U16 desc[UR36][R12.64+0xd0], R142 ;  /* 0x0000d08e0c002986 */ /* 0x000fe2000c101524 */
[----:B------:R-:W-:Y:S01]  /*9300*/  F2FP.BF16.F32.PACK_AB R34, RZ, R34 ;  /* 0x00000022ff22723e */ /* 0x000fe200000010ff */
[----:B------:R-:W-:Y:S01]  /*9310*/  FMUL R40, R40, R155 ;  /* 0x0000009b28287220 */ /* 0x000fe20000400000 */
[----:B------:R-:W-:Y:S01]  /*9320*/  F2FP.BF16.F32.PACK_AB R35, RZ, R35 ;  /* 0x00000023ff23723e */ /* 0x000fe200000010ff */
        /* <DEDUP_REMOVED lines=8> */
[----:B------:R-:W-:Y:S01]  /*93b0*/  @P1 IMAD.MOV.U32 R4, RZ, RZ, R6 ;  /* 0x000000ffff041224 */ /* 0x000fe200078e0006 */
[----:B------:R-:W-:Y:S01]  /*93c0*/  F2FP.BF16.F32.PACK_AB R38, RZ, R38 ;  /* 0x00000026ff26723e */ /* 0x000fe200000010ff */
[----:B------:R-:W-:Y:S01]  /*93d0*/  @P1 IMAD.MOV.U32 R5, RZ, RZ, R7 ;  /* 0x000000ffff051224 */ /* 0x000fe200078e0007 */
[----:B------:R-:W-:Y:S01]  /*93e0*/  F2FP.BF16.F32.PACK_AB R39, RZ, R39 ;  /* 0x00000027ff27723e */ /* 0x000fe200000010ff */
[-C--:B------:R-:W-:Y:S01]  /*93f0*/  FMUL R43, R43, R155.reuse ;  /* 0x0000009b2b2b7220 */ /* 0x080fe20000400000 */
[----:B------:R-:W-:Y:S01]  /*9400*/  F2FP.BF16.F32.PACK_AB R40, RZ, R40 ;  /* 0x00000028ff28723e */ /* 0x000fe200000010ff */
[-C--:B------:R-:W-:Y:S01]  /*9410*/  FMUL R44, R44, R155.reuse ;  /* 0x0000009b2c2c7220 */ /* 0x080fe20000400000 */
[----:B------:R0:W-:Y:S01]  /*9420*/  @P1 STG.E.U16 desc[UR36][R4.64+0xe2], R145 ;  /* 0x0000e29104001986 */ /* 0x0001e2000c101524 */
[----:B------:R-:W-:Y:S01]  /*9430*/  IADD3 R14, P1, P2, R11, R6, R23 ;  /* 0x000000060b0e7210 */ /* 0x000fe20007a3e017 */
[----:B------:R-:W-:Y:S01]  /*9440*/  FMUL R45, R45, R155 ;  /* 0x0000009b2d2d7220 */ /* 0x000fe20000400000 */
[----:B------:R-:W-:Y:S01]  /*9450*/  F2FP.BF16.F32.PACK_AB R41, RZ, R41 ;  /* 0x00000029ff29723e */ /* 0x000fe200000010ff */
[----:B------:R-:W-:Y:S01]  /*9460*/  FMUL R46, R46, R155 ;  /* 0x0000009b2e2e7220 */ /* 0x000fe20000400000 */
[----:B------:R-:W-:Y:S01]  /*9470*/  IADD3.X R15, R9, R7, R21, P1, P2 ;  /* 0x00000007090f7210 */ /* 0x000fe20000fe4415 */
[-C--:B------:R-:W-:Y:S01]  /*9480*/  FMUL R47, R47, R155.reuse ;  /* 0x0000009b2f2f7220 */ /* 0x080fe20000400000 */
[C---:B------:R-:W-:Y:S01]  /*9490*/  ISETP.GT.AND P1, PT, R3.reuse, 0x80, PT ;  /* 0x000000800300780c */ /* 0x040fe20003f24270 */
[-C--:B------:R-:W-:Y:S01]  /*94a0*/  FMUL R48, R48, R155.reuse ;  /* 0x0000009b30307220 */ /* 0x080fe20000400000 */
[----:B------:R-:W-:Y:S01]  /*94b0*/  ISETP.GT.AND P2, PT, R3, 0x88, PT ;  /* 0x000000880300780c */ /* 0x000fe20003f44270 */
[----:B------:R-:W-:Y:S01]  /*94c0*/  FMUL R49, R49, R155 ;  /* 0x0000009b31317220 */ /* 0x000fe20000400000 */
[----:B------:R-:W-:Y:S01]  /*94d0*/  F2FP.BF16.F32.PACK_AB R42, RZ, R42 ;  /* 0x0000002aff2a723e */ /* 0x000fe200000010ff */
[----:B0-----:R-:W-:Y:S01]  /*94e0*/  @P5 IMAD.MOV.U32 R4, RZ, RZ, R12 ;  /* 0x000000ffff045224 */ /* 0x001fe200078e000c */
[----:B------:R-:W-:Y:S01]  /*94f0*/  F2FP.BF16.F32.PACK_AB R43, RZ, R43 ;  /* 0x0000002bff2b723e */ /* 0x000fe200000010ff */
[----:B------:R-:W-:Y:S01]  /*9500*/  @P5 IMAD.MOV.U32 R5, RZ, RZ, R13 ;  /* 0x000000ffff055224 */ /* 0x000fe200078e000d */
[----:B------:R-:W-:Y:S01]  /*9510*/  F2FP.BF16.F32.PACK_AB R44, RZ, R44 ;  /* 0x0000002cff2c723e */ /* 0x000fe200000010ff */
[----:B------:R-:W-:Y:S01]  /*9520*/  FMUL R50, R50, R155 ;  /* 0x0000009b32327220 */ /* 0x000fe20000400000 */
[----:B------:R-:W-:Y:S01]  /*9530*/  F2FP.BF16.F32.PACK_AB R45, RZ, R45 ;  /* 0x0000002dff2d723e */ /* 0x000fe200000010ff */
[-C--:B------:R-:W-:Y:S01]  /*9540*/  FMUL R51, R51, R155.reuse ;  /* 0x0000009b33337220 */ /* 0x080fe20000400000 */
[----:B------:R0:W-:Y:S01]  /*9550*/  @P5 STG.E.U16 desc[UR36][R4.64+0xe0], R146 ;  /* 0x0000e09204005986 */ /* 0x0001e2000c101524 */
[----:B------:R-:W-:Y:S01]  /*9560*/  ISETP.GT.AND P5, PT, R0, 0x78, P3 ;  /* 0x000000780000780c */ /* 0x000fe20001fa4270 */
[-C--:B------:R-:W-:Y:S01]  /*9570*/  FMUL R52, R52, R155.reuse ;  /* 0x0000009b34347220 */ /* 0x080fe20000400000 */
[C---:B------:R-:W-:Y:S01]  /*9580*/  ISETP.GT.AND P3, PT, R0.reuse, 0x79, P3 ;  /* 0x000000790000780c */ /* 0x040fe20001f64270 */
[----:B------:R-:W-:Y:S01]  /*9590*/  @P4 STG.E.U16 desc[UR36][R12.64+0xe2], R147 ;  /* 0x0000e2930c004986 */ /* 0x000fe2000c101524 */
[C---:B------:R-:W-:Y:S01]  /*95a0*/  ISETP.GT.AND P4, PT, R0.reuse, 0x78, P0 ;  /* 0x000000780000780c */ /* 0x040fe20000784270 */
[-C--:B------:R-:W-:Y:S01]  /*95b0*/  FMUL R53, R53, R155.reuse ;  /* 0x0000009b35357220 */ /* 0x080fe20000400000 */
[----:B------:R-:W-:Y:S01]  /*95c0*/  ISETP.GT.AND P0, PT, R0, 0x79, P0 ;  /* 0x000000790000780c */ /* 0x000fe20000704270 */
[-C--:B------:R-:W-:Y:S01]  /*95d0*/  FMUL R54, R54, R155.reuse ;  /* 0x0000009b36367220 */ /* 0x080fe20000400000 */
[----:B------:R-:W-:Y:S01]  /*95e0*/  F2FP.BF16.F32.PACK_AB R46, RZ, R46 ;  /* 0x0000002eff2e723e */ /* 0x000fe200000010ff */
[----:B------:R-:W-:Y:S01]  /*95f0*/  FMUL R55, R55, R155 ;  /* 0x0000009b37377220 */ /* 0x000fe20000400000 */
[----:B------:R-:W-:Y:S01]  /*9600*/  F2FP.BF16.F32.PACK_AB R47, RZ, R47 ;  /* 0x0000002fff2f723e */ /* 0x000fe200000010ff */
[-C--:B------:R-:W-:Y:S01]  /*9610*/  FMUL R56, R56, R155.reuse ;  /* 0x0000009b38387220 */ /* 0x080fe20000400000 */
[----:B------:R-:W-:Y:S01]  /*9620*/  F2FP.BF16.F32.PACK_AB R48, RZ, R48 ;  /* 0x00000030ff30723e */ /* 0x000fe200000010ff */
[----:B------:R-:W-:Y:S01]  /*9630*/  @P5 STG.E.U16 desc[UR36][R6.64+0xf0], R148 ;  /* 0x0000f09406005986 */ /* 0x000fe2000c101524 */
[----:B0-----:R-:W-:Y:S01]  /*9640*/  IADD3 R4, P5, R23, R6, RZ ;  /* 0x0000000617047210 */ /* 0x001fe20007fbe0ff */
[----:B------:R-:W-:Y:S01]  /*9650*/  FMUL R57, R57, R155 ;  /* 0x0000009b39397220 */ /* 0x000fe20000400000 */
[----:B------:R-:W-:Y:S01]  /*9660*/  F2FP.BF16.F32.PACK_AB R49, RZ, R49 ;  /* 0x00000031ff31723e */ /* 0x000fe200000010ff */
[----:B------:R0:W-:Y:S01]  /*9670*/  @P3 STG.E.U16 desc[UR36][R6.64+0xf2], R149 ;  /* 0x0000f29506003986 */ /* 0x0001e2000c101524 */
[C---:B------:R-:W-:Y:S01]  /*9680*/  ISETP.GT.AND P3, PT, R0.reuse, RZ, P1 ;  /* 0x000000ff0000720c */ /* 0x040fe20000f64270 */
[----:B------:R-:W-:Y:S01]  /*9690*/  IMAD.X R5, R21, 0x1, R7, P5 ;  /* 0x0000000115057824 */ /* 0x000fe200028e0607 */
[C---:B------:R-:W-:Y:S01]  /*96a0*/  ISETP.GT.AND P5, PT, R0.reuse, RZ, P2 ;  /* 0x000000ff0000720c */ /* 0x040fe200017a4270 */
        /* <DEDUP_REMOVED lines=11> */
[-C--:B0-----:R-:W-:Y:S01]  /*9760*/  IADD3 R6, P3, R11, R4.reuse, RZ ;  /* 0x000000040b067210 */ /* 0x081fe20007f7e0ff */
[----:B------:R-:W-:Y:S01]  /*9770*/  FMUL R61, R61, R155 ;  /* 0x0000009b3d3d7220 */ /* 0x000fe20000400000 */
[----:B------:R-:W-:Y:S01]  /*9780*/  F2FP.BF16.F32.PACK_AB R53, RZ, R53 ;  /* 0x00000035ff35723e */ /* 0x000fe200000010ff */
[----:B------:R-:W-:Y:S01]  /*9790*/  @P4 STG.E.U16 desc[UR36][R4.64+0x2], R25 ;  /* 0x0000021904004986 */ /* 0x000fe2000c101524 */
[----:B------:R-:W-:Y:S01]  /*97a0*/  IADD3 R10, P4, R11, R4, RZ ;  /* 0x000000040b0a7210 */ /* 0x000fe20007f9e0ff */
[----:B------:R-:W-:Y:S01]  /*97b0*/  FMUL R62, R62, R155 ;  /* 0x0000009b3e3e7220 */ /* 0x000fe20000400000 */
[----:B------:R-:W-:Y:S01]  /*97c0*/  IADD3.X R7, R9, R5, RZ, P3, !PT ;  /* 0x0000000509077210 */ /* 0x000fe20001ffe4ff */
[-C--:B------:R-:W-:Y:S01]  /*97d0*/  FMUL R63, R63, R155.reuse ;  /* 0x0000009b3f3f7220 */ /* 0x080fe20000400000 */
[C---:B------:R-:W-:Y:S01]  /*97e0*/  ISETP.GT.AND P3, PT, R0.reuse, 0x9, P2 ;  /* 0x000000090000780c */ /* 0x040fe20001764270 */
[----:B------:R-:W-:Y:S01]  /*97f0*/  IMAD.X R11, R9, 0x1, R5, P4 ;  /* 0x00000001090b7824 */ /* 0x000fe200020e0605 */
[----:B------:R-:W-:Y:S01]  /*9800*/  ISETP.GT.AND P4, PT, R0, 0x8, P1 ;  /* 0x000000080000780c */ /* 0x000fe20000f84270 */
[-C--:B------:R-:W-:Y:S01]  /*9810*/  FMUL R64, R64, R155.reuse ;  /* 0x0000009b40407220 */ /* 0x080fe20000400000 */
[----:B------:R-:W-:Y:S01]  /*9820*/  F2FP.BF16.F32.PACK_AB R54, RZ, R54 ;  /* 0x00000036ff36723e */ /* 0x000fe200000010ff */
[-C--:B------:R-:W-:Y:S01]  /*9830*/  FMUL R65, R65, R155.reuse ;  /* 0x0000009b41417220 */ /* 0x080fe20000400000 */
        /* <DEDUP_REMOVED lines=13> */
[-C--:B------:R-:W-:Y:S01]  /*9910*/  FMUL R70, R70, R155.reuse ;  /* 0x0000009b46467220 */ /* 0x080fe20000400000 */
[----:B------:R-:W-:Y:S01]  /*9920*/  @P5 STG.E.U16 desc[UR36][R4.64+0x12], R29 ;  /* 0x0000121d04005986 */ /* 0x000fe2000c101524 */
[C---:B------:R-:W-:Y:S01]  /*9930*/  ISETP.GT.AND P5, PT, R0.reuse, 0x11, P1 ;  /* 0x000000110000780c */ /* 0x040fe20000fa4270 */
[-C--:B------:R-:W-:Y:S01]  /*9940*/  FMUL R71, R71, R155.reuse ;  /* 0x0000009b47477220 */ /* 0x080fe20000400000 */
[----:B------:R-:W-:Y:S01]  /*9950*/  F2FP.BF16.F32.PACK_AB R58, RZ, R58 ;  /* 0x0000003aff3a723e */ /* 0x000fe200000010ff */
[----:B------:R0:W-:Y:S01]  /*9960*/  @P0 STG.E.U16 desc[UR36][R6.64+0x10], R30 ;  /* 0x0000101e06000986 */ /* 0x0001e2000c101524 */
        /* <DEDUP_REMOVED lines=13> */
[--C-:B0-----:R-:W-:Y:S01]  /*9a40*/  @P0 IMAD.MOV.U32 R6, RZ, RZ, R14.reuse ;  /* 0x000000ffff060224 */ /* 0x101fe200078e000e */
[----:B------:R-:W-:Y:S01]  /*9a50*/  F2FP.BF16.F32.PACK_AB R62, RZ, R62 ;  /* 0x0000003eff3e723e */ /* 0x000fe200000010ff */
[--C-:B------:R-:W-:Y:S01]  /*9a60*/  @P0 IMAD.MOV.U32 R7, RZ, RZ, R15.reuse ;  /* 0x000000ffff070224 */ /* 0x100fe200078e000f */
[----:B------:R-:W-:Y:S01]  /*9a70*/  F2FP.BF16.F32.PACK_AB R63, RZ, R63 ;  /* 0x0000003fff3f723e */ /* 0x000fe200000010ff */
[-C--:B------:R-:W-:Y:S01]  /*9a80*/  FMUL R75, R75, R155.reuse ;  /* 0x0000009b4b4b7220 */ /* 0x080fe20000400000 */
[----:B------:R-:W-:Y:S01]  /*9a90*/  F2FP.BF16.F32.PACK_AB R64, RZ, R64 ;  /* 0x00000040ff40723e */ /* 0x000fe200000010ff */
[-C--:B------:R-:W-:Y:S01]  /*9aa0*/  FMUL R76, R76, R155.reuse ;  /* 0x0000009b4c4c7220 */ /* 0x080fe20000400000 */
[----:B------:R0:W-:Y:S01]  /*9ab0*/  @P0 STG.E.U16 desc[UR36][R6.64+0x20], R34 ;  /* 0x0000202206000986 */ /* 0x0001e2000c101524 */
        /* <DEDUP_REMOVED lines=30> */
[----:B0-----:R-:W-:Y:S01]  /*9ca0*/  @P0 IMAD.MOV.U32 R6, RZ, RZ, R14 ;  /* 0x000000ffff060224 */ /* 0x001fe200078e000e */
[----:B------:R-:W-:Y:S01]  /*9cb0*/  F2FP.BF16.F32.PACK_AB R76, RZ, R76 ;  /* 0x0000004cff4c723e */ /* 0x000fe200000010ff */
[----:B------:R-:W-:Y:S01]  /*9cc0*/  @P0 IMAD.MOV.U32 R7, RZ, RZ, R15 ;  /* 0x000000ffff070224 */ /* 0x000fe200078e000f */
[----:B------:R-:W-:Y:S01]  /*9cd0*/  F2FP.BF16.F32.PACK_AB R77, RZ, R77 ;  /* 0x0000004dff4d723e */ /* 0x000fe200000010ff */
[----:B------:R-:W-:Y:S01]  /*9ce0*/  FMUL R87, R87, R155 ;  /* 0x0000009b57577220 */ /* 0x000fe20000400000 */
[----:B------:R-:W-:-:S02]  /*9cf0*/  F2FP.BF16.F32.PACK_AB R78, RZ, R78 ;  /* 0x0000004eff4e723e */ /* 0x000fc400000010ff */
[----:B------:R0:W-:Y:S01]  /*9d00*/  @P0 STG.E.U16 desc[UR36][R6.64+0x30], R38 ;  /* 0x0000302606000986 */ /* 0x0001e2000c101524 */
[----:B------:R-:W-:Y:S02]  /*9d10*/  ISETP.GT.AND P0, PT, R0, 0x20, P2 ;  /* 0x000000200000780c */ /* 0x000fe40001704270 */
[----:B------:R-:W-:Y:S02]  /*9d20*/  F2FP.BF16.F32.PACK_AB R79, RZ, R79 ;  /* 0x0000004fff4f723e */ /* 0x000fe400000010ff */
[----:B------:R-:W-:Y:S02]  /*9d30*/  F2FP.BF16.F32.PACK_AB R80, RZ, R80 ;  /* 0x00000050ff50723e */ /* 0x000fe400000010ff */
[----:B------:R-:W-:Y:S02]  /*9d40*/  F2FP.BF16.F32.PACK_AB R81, RZ, R81 ;  /* 0x00000051ff51723e */ /* 0x000fe400000010ff */
[----:B------:R-:W-:Y:S02]  /*9d50*/  F2FP.BF16.F32.PACK_AB R82, RZ, R82 ;  /* 0x00000052ff52723e */ /* 0x000fe400000010ff */
[----:B------:R-:W-:Y:S01]  /*9d60*/  F2FP.BF16.F32.PACK_AB R83, RZ, R83 ;  /* 0x00000053ff53723e */ /* 0x000fe200000010ff */
[----:B0-----:R-:W-:Y:S01]  /*9d70*/  @P3 IMAD.MOV.U32 R6, RZ, RZ, R14 ;  /* 0x000000ffff063224 */ /* 0x001fe200078e000e */
[----:B------:R-:W-:Y:S01]  /*9d80*/  F2FP.BF16.F32.PACK_AB R84, RZ, R84 ;  /* 0x00000054ff54723e */ /* 0x000fe200000010ff */
[----:B------:R-:W-:Y:S01]  /*9d90*/  @P3 IMAD.MOV.U32 R7, RZ, RZ, R15 ;  /* 0x000000ffff073224 */ /* 0x000fe200078e000f */
[----:B------:R-:W-:-:S02]  /*9da0*/  F2FP.BF16.F32.PACK_AB R85, RZ, R85 ;  /* 0x00000055ff55723e */ /* 0x000fc400000010ff */
[----:B------:R-:W-:Y:S02]  /*9db0*/  F2FP.BF16.F32.PACK_AB R86, RZ, R86 ;  /* 0x00000056ff56723e */ /* 0x000fe400000010ff */
[----:B------:R0:W-:Y:S01]  /*9dc0*/  @P3 STG.E.U16 desc[UR36][R6.64+0x32], R39 ;  /* 0x0000322706003986 */ /* 0x0001e2000c101524 */
[C---:B------:R-:W-:Y:S02]  /*9dd0*/  ISETP.GT.AND P3, PT, R0.reuse, 0x21, P2 ;  /* 0x000000210000780c */ /* 0x040fe40001764270 */
[----:B------:R-:W-:Y:S01]  /*9de0*/  F2FP.BF16.F32.PACK_AB R87, RZ, R87 ;  /* 0x00000057ff57723e */ /* 0x000fe200000010ff */
[----:B------:R-:W-:Y:S01]  /*9df0*/  @P4 STG.E.U16 desc[UR36][R4.64+0x40], R40 ;  /* 0x0000402804004986 */ /* 0x000fe2000c101524 */
[----:B------:R-:W-:-:S03]  /*9e00*/  ISETP.GT.AND P4, PT, R0, 0x28, P1 ;  /* 0x000000280000780c */ /* 0x000fc60000f84270 */
[----:B------:R-:W-:Y:S01]  /*9e10*/  @P5 STG.E.U16 desc[UR36][R4.64+0x42], R41 ;  /* 0x0000422904005986 */ /* 0x000fe2000c101524 */
[----:B------:R-:W-:Y:S01]  /*9e20*/  ISETP.GT.AND P5, PT, R0, 0x29, P1 ;  /* 0x000000290000780c */ /* 0x000fe20000fa4270 */
[----:B0-----:R-:W-:Y:S02]  /*9e30*/  @P0 IMAD.MOV.U32 R6, RZ, RZ, R14 ;  /* 0x000000ffff060224 */ /* 0x001fe400078e000e */
[----:B------:R-:W-:-:S05]  /*9e40*/  @P0 IMAD.MOV.U32 R7, RZ, RZ, R15 ;  /* 0x000000ffff070224 */ /* 0x000fca00078e000f */
[----:B------:R0:W-:Y:S01]  /*9e50*/  @P0 STG.E.U16 desc[UR36][R6.64+0x40], R42 ;  /* 0x0000402a06000986 */ /* 0x0001e2000c101524 */
[----:B------:R-:W-:Y:S01]  /*9e60*/  ISETP.GT.AND P0, PT, R0, 0x28, P2 ;  /* 0x000000280000780c */ /* 0x000fe20001704270 */
[----:B0-----:R-:W-:Y:S02]  /*9e70*/  @P3 IMAD.MOV.U32 R6, RZ, RZ, R14 ;  /* 0x000000ffff063224 */ /* 0x001fe400078e000e */
[----:B------:R-:W-:-:S05]  /*9e80*/  @P3 IMAD.MOV.U32 R7, RZ, RZ, R15 ;  /* 0x000000ffff073224 */ /* 0x000fca00078e000f */
[----:B------:R0:W-:Y:S01]  /*9e90*/  @P3 STG.E.U16 desc[UR36][R6.64+0x42], R43 ;  /* 0x0000422b06003986 */ /* 0x0001e2000c101524 */
[----:B------:R-:W-:-:S03]  /*9ea0*/  ISETP.GT.AND P3, PT, R0, 0x29, P2 ;  /* 0x000000290000780c */ /* 0x000fc60001764270 */
[----:B------:R-:W-:Y:S01]  /*9eb0*/  @P4 STG.E.U16 desc[UR36][R4.64+0x50], R44 ;  /* 0x0000502c04004986 */ /* 0x000fe2000c101524 */
[----:B------:R-:W-:-:S03]  /*9ec0*/  ISETP.GT.AND P4, PT, R0, 0x30, P1 ;  /* 0x000000300000780c */ /* 0x000fc60000f84270 */
[----:B------:R-:W-:Y:S01]  /*9ed0*/  @P5 STG.E.U16 desc[UR36][R4.64+0x52], R45 ;  /* 0x0000522d04005986 */ /* 0x000fe2000c101524 */
[----:B------:R-:W-:Y:S01]  /*9ee0*/  ISETP.GT.AND P5, PT, R0, 0x31, P1 ;  /* 0x000000310000780c */ /* 0x000fe20000fa4270 */
[----:B0-----:R-:W-:Y:S02]  /*9ef0*/  @P0 IMAD.MOV.U32 R6, RZ, RZ, R14 ;  /* 0x000000ffff060224 */ /* 0x001fe400078e000e */
[----:B------:R-:W-:-:S05]  /*9f00*/  @P0 IMAD.MOV.U32 R7, RZ, RZ, R15 ;  /* 0x000000ffff070224 */ /* 0x000fca00078e000f */
[----:B------:R0:W-:Y:S01]  /*9f10*/  @P0 STG.E.U16 desc[UR36][R6.64+0x50], R46 ;  /* 0x0000502e06000986 */ /* 0x0001e2000c101524 */
[----:B------:R-:W-:Y:S02]  /*9f20*/  ISETP.GT.AND P0, PT, R0, 0x30, P2 ;  /* 0x000000300000780c */ /* 0x000fe40001704270 */
[----:B0-----:R-:W-:Y:S01]  /*9f30*/  @P3 MOV R6, R14 ;  /* 0x0000000e00063202 */ /* 0x001fe20000000f00 */
        /* <DEDUP_REMOVED lines=43> */
[----:B0-----:R-:W-:Y:S01]  /*a1f0*/  @P0 IMAD.MOV.U32 R6, RZ, RZ, R14 ;  /* 0x000000ffff060224 */ /* 0x001fe200078e000e */
[----:B------:R-:W-:-:S05]  /*a200*/  @P0 MOV R7, R15 ;  /* 0x0000000f00070202 */ /* 0x000fca0000000f00 */
        /* <DEDUP_REMOVED lines=38> */
[----:B0-----:R-:W-:Y:S01]  /*a470*/  @P3 IMAD.MOV.U32 R6, RZ, RZ, R14 ;  /* 0x000000ffff063224 */ /* 0x001fe200078e000e */
[----:B------:R-:W-:-:S05]  /*a480*/  @P3 MOV R7, R15 ;  /* 0x0000000f00073202 */ /* 0x000fca0000000f00 */
        /* <DEDUP_REMOVED lines=13> */
[C---:B------:R-:W-:Y:S02]  /*a560*/  ISETP.GT.AND P3, PT, R0.reuse, 0x78, P1 ;  /* 0x000000780000780c */ /* 0x040fe40000f64270 */
[C---:B------:R-:W-:Y:S01]  /*a570*/  ISETP.GT.AND P1, PT, R0.reuse, 0x79, P1 ;  /* 0x000000790000780c */ /* 0x040fe20000f24270 */
[----:B------:R-:W-:Y:S01]  /*a580*/  @P4 STG.E.U16 desc[UR36][R4.64+0xe0], R80 ;  /* 0x0000e05004004986 */ /* 0x000fe2000c101524 */
[----:B------:R-:W-:-:S03]  /*a590*/  ISETP.GT.AND P4, PT, R0, 0x71, P2 ;  /* 0x000000710000780c */ /* 0x000fc60001784270 */
[----:B------:R-:W-:Y:S01]  /*a5a0*/  @P5 STG.E.U16 desc[UR36][R4.64+0xe2], R81 ;  /* 0x0000e25104005986 */ /* 0x000fe2000c101524 */
[C---:B------:R-:W-:Y:S02]  /*a5b0*/  ISETP.GT.AND P5, PT, R0.reuse, 0x78, P2 ;  /* 0x000000780000780c */ /* 0x040fe400017a4270 */
[----:B------:R-:W-:Y:S01]  /*a5c0*/  ISETP.GT.AND P2, PT, R0, 0x79, P2 ;  /* 0x000000790000780c */ /* 0x000fe20001744270 */
[----:B0-----:R-:W-:Y:S02]  /*a5d0*/  @P0 IMAD.MOV.U32 R6, RZ, RZ, R14 ;  /* 0x000000ffff060224 */ /* 0x001fe400078e000e */
[----:B------:R-:W-:-:S05]  /*a5e0*/  @P0 IMAD.MOV.U32 R7, RZ, RZ, R15 ;  /* 0x000000ffff070224 */ /* 0x000fca00078e000f */
[----:B------:R0:W-:Y:S02]  /*a5f0*/  @P0 STG.E.U16 desc[UR36][R6.64+0xe0], R82 ;  /* 0x0000e05206000986 */ /* 0x0001e4000c101524 */
[----:B0-----:R-:W-:Y:S02]  /*a600*/  @P4 IMAD.MOV.U32 R6, RZ, RZ, R14 ;  /* 0x000000ffff064224 */ /* 0x001fe400078e000e */
[----:B------:R-:W-:-:S05]  /*a610*/  @P4 IMAD.MOV.U32 R7, RZ, RZ, R15 ;  /* 0x000000ffff074224 */ /* 0x000fca00078e000f */
[----:B------:R-:W-:Y:S04]  /*a620*/  @P4 STG.E.U16 desc[UR36][R6.64+0xe2], R83 ;  /* 0x0000e25306004986 */ /* 0x000fe8000c101524 */
[----:B------:R-:W-:Y:S04]  /*a630*/  @P3 STG.E.U16 desc[UR36][R4.64+0xf0], R84 ;  /* 0x0000f05404003986 */ /* 0x000fe8000c101524 */
[----:B------:R0:W-:Y:S02]  /*a640*/  @P1 STG.E.U16 desc[UR36][R4.64+0xf2], R85 ;  /* 0x0000f25504001986 */ /* 0x0001e4000c101524 */
[----:B0-----:R-:W-:-:S02]  /*a650*/  @P5 IMAD.MOV.U32 R4, RZ, RZ, R14 ;  /* 0x000000ffff045224 */ /* 0x001fc400078e000e */
[----:B------:R-:W-:-:S05]  /*a660*/  @P5 IMAD.MOV.U32 R5, RZ, RZ, R15 ;  /* 0x000000ffff055224 */ /* 0x000fca00078e000f */
[----:B------:R0:W-:Y:S04]  /*a670*/  @P5 STG.E.U16 desc[UR36][R4.64+0xf0], R86 ;  /* 0x0000f05604005986 */ /* 0x0001e8000c101524 */
[----:B------:R0:W-:Y:S02]  /*a680*/  @P2 STG.E.U16 desc[UR36][R14.64+0xf2], R87 ;  /* 0x0000f2570e002986 */ /* 0x0001e4000c101524 */
.L_x_287:
[----:B------:R-:W-:Y:S05]  /*a690*/  BSYNC B0 ;  /* 0x0000000000007941 */ /* 0x000fea0003800000 */
.L_x_35:
[----:B------:R-:W-:Y:S01]  /*a6a0*/  ULDC UR4, c[0x0][0xc] ;  /* 0x0000030000047ab9 */ /* 0x000fe20000000800 */
[----:B------:R-:W-:Y:S01]  /*a6b0*/  ULDC UR5, c[0x0][0x10] ;  /* 0x0000040000057ab9 */ /* 0x000fe20000000800 */
[----:B0-----:R-:W0:Y:S01]  /*a6c0*/  LDC R3, c[0x0][0x14] ;  /* 0x00000500ff037b82 */ /* 0x001e220000000800 */
[----:B------:R-:W-:Y:S01]  /*a6d0*/  UIMAD.WIDE.U32 UR4, UR4, UR5, URZ ;  /* 0x00000005040472a5 */ /* 0x000fe2000f8e003f */
[----:B------:R-:W-:Y:S01]  /*a6e0*/  PRMT R0, RZ, 0x7610, R0 ;  /* 0x00007610ff007816 */ /* 0x000fe20000000000 */
[----:B-----5:R-:W-:Y:S02]  /*a6f0*/  IMAD.MOV.U32 R154, RZ, RZ, -0x1 ;  /* 0xffffffffff9a7424 */ /* 0x020fe400078e00ff */
[----:B------:R-:W-:Y:S02]  /*a700*/  IMAD.MOV.U32 R23, RZ, RZ, -0x1 ;  /* 0xffffffffff177424 */ /* 0x000fe400078e00ff */
[----:B0-----:R-:W-:-:S04]  /*a710*/  IMAD.WIDE.U32 R16, R3, UR4, R16 ;  /* 0x0000000403107c25 */ /* 0x001fc8000f8e0010 */
[----:B------:R-:W-:Y:S01]  /*a720*/  IMAD R3, R3, UR5, RZ ;  /* 0x0000000503037c24 */ /* 0x000fe2000f8e02ff */
[----:B------:R-:W-:Y:S02]  /*a730*/  ULDC.64 UR4, c[0x0][0x650] ;  /* 0x0001940000047ab9 */ /* 0x000fe40000000a00 */
[----:B------:R-:W-:Y:S01]  /*a740*/  ISETP.GE.U32.AND P0, PT, R16, UR4, PT ;  /* 0x0000000410007c0c */ /* 0x000fe2000bf06070 */
[----:B------:R-:W-:-:S05]  /*a750*/  IMAD.IADD R17, R17, 0x1, R3 ;  /* 0x0000000111117824 */ /* 0x000fca00078e0203 */
[----:B------:R-:W-:-:S13]  /*a760*/  ISETP.GE.U32.AND.EX P0, PT, R17, UR5, PT, P0 ;  /* 0x0000000511007c0c */ /* 0x000fda000bf06100 */
[----:B------:R-:W-:Y:S05]  /*a770*/  @P0 BRA `(.L_x_288) ;  /* 0x0000000400640947 */ /* 0x000fea0003800000 */
[----:B------:R-:W0:Y:S01]  /*a780*/  S2R R12, SR_CTAID.X ;  /* 0x00000000000c7919 */ /* 0x000e220000002500 */
[----:B-12---:R-:W1:Y:S01]  /*a790*/  LDC.64 R10, c[0x0][0x628] ;  /* 0x00018a00ff0a7b82 */ /* 0x006e620000000a00 */
[----:B------:R-:W-:Y:S01]  /*a7a0*/  ULDC UR4, c[0x0][0x150] ;  /* 0x0000540000047ab9 */ /* 0x000fe20000000800 */
[----:B------:R-:W-:Y:S01]  /*a7b0*/  MOV R8, R16 ;  /* 0x0000001000087202 */ /* 0x000fe20000000f00 */
[----:B------:R-:W2:Y:S01]  /*a7c0*/  S2R R24, SR_CTAID.Y ;  /* 0x0000000000187919 */ /* 0x000ea20000002600 */
[----:B------:R-:W-:-:S04]  /*a7d0*/  IMAD.MOV.U32 R9, RZ, RZ, R17 ;  /* 0x000000ffff097224 */ /* 0x000fc800078e0011 */
[----:B------:R-:W2:Y:S08]  /*a7e0*/  LDC R21, c[0x0][0x144] ;  /* 0x00005100ff157b82 */ /* 0x000eb00000000800 */
[----:B------:R-:W2:Y:S08]  /*a7f0*/  LDC R0, c[0x0][0x630] ;  /* 0x00018c00ff007b82 */ /* 0x000eb00000000800 */
[----:B------:R-:W2:Y:S01]  /*a800*/  LDC.64 R14, c[0x0][0x620] ;  /* 0x00018800ff0e7b82 */ /* 0x000ea20000000a00 */
[----:B-1----:R-:W-:-:S04]  /*a810*/  ISETP.NE.U32.AND P0, PT, R10, RZ, PT ;  /* 0x000000ff0a00720c */ /* 0x002fc80003f05070 */
[----:B------:R-:W-:Y:S02]  /*a820*/  ISETP.NE.AND.EX P0, PT, R11, RZ, PT, P0 ;  /* 0x000000ff0b00720c */ /* 0x000fe40003f05300 */
[----:B0-----:R-:W-:-:S05]  /*a830*/  I2FP.F32.U32 R3, R12 ;  /* 0x0000000c00037245 */ /* 0x001fca0000201000 */
[----:B------:R-:W-:-:S04]  /*a840*/  FMUL R3, R3, UR4 ;  /* 0x0000000403037c20 */ /* 0x000fc80008400000 */
[----:B------:R0:W1:Y:S02]  /*a850*/  F2I.U32.TRUNC.NTZ R20, R3 ;  /* 0x0000000300147305 */ /* 0x000064000020f000 */
[----:B------:R-:W-:Y:S05]  /*a860*/  @!P0 BRA `(.L_x_289) ;  /* 0x0000000000288947 */ /* 0x000fea0003800000 */
[----:B0-----:R-:W0:Y:S02]  /*a870*/  LDC R3, c[0x0][0x634] ;  /* 0x00018d00ff037b82 */ /* 0x001e240000000800 */
        /* <DEDUP_REMOVED lines=9> */
.L_x_289:
[----:B------:R-:W5:Y:S01]  /*a910*/  LDC.64 R30, c[0x0][0x640] ;  /* 0x00019000ff1e7b82 */ /* 0x000f620000000a00 */
[-CC-:B--2---:R-:W-:Y:S01]  /*a920*/  SHF.R.U64 R23, R8, R0.reuse, R9.reuse ;  /* 0x0000000008177219 */ /* 0x184fe20000001209 */
[----:B-1----:R-:W-:Y:S01]  /*a930*/  IMAD.MOV R20, RZ, RZ, -R20 ;  /* 0x000000ffff147224 */ /* 0x002fe200078e0a14 */
[----:B------:R-:W-:Y:S01]  /*a940*/  SHF.R.U32.HI R0, RZ, R0, R9 ;  /* 0x00000000ff007219 */ /* 0x000fe20000011609 */
[----:B------:R-:W-:Y:S01]  /*a950*/  ULDC UR4, c[0x0][0x154] ;  /* 0x0000550000047ab9 */ /* 0x000fe20000000800 */
[----:B0-----:R-:W-:Y:S01]  /*a960*/  IADD3 R3, P0, RZ, -R23, RZ ;  /* 0x80000017ff037210 */ /* 0x001fe20007f1e0ff */
[----:B------:R-:W-:Y:S02]  /*a970*/  IMAD R26, R21, R20, R12 ;  /* 0x00000014151a7224 */ /* 0x000fe400078e020c */
[----:B------:R-:W0:Y:S01]  /*a980*/  LDC R6, c[0x0][0x618] ;  /* 0x00018600ff067b82 */ /* 0x000e220000000800 */
[----:B------:R-:W-:Y:S02]  /*a990*/  IMAD.MOV.U32 R7, RZ, RZ, 0x1 ;  /* 0x00000001ff077424 */ /* 0x000fe400078e00ff */
[----:B------:R-:W-:-:S04]  /*a9a0*/  IMAD.X R5, RZ, RZ, ~R0, P0 ;  /* 0x000000ffff057224 */ /* 0x000fc800000e0e00 */
[-C--:B------:R-:W-:Y:S01]  /*a9b0*/  IMAD R0, R5, R14.reuse, RZ ;  /* 0x0000000e05007224 */ /* 0x080fe200078e02ff */
[----:B------:R-:W1:Y:S01]  /*a9c0*/  LDC R8, c[0x0][0x608] ;  /* 0x00018200ff087b82 */ /* 0x000e620000000800 */
[----:B------:R-:W-:-:S04]  /*a9d0*/  IMAD.WIDE.U32 R4, R3, R14, R16 ;  /* 0x0000000e03047225 */ /* 0x000fc800078e0010 */
[----:B------:R-:W-:Y:S01]  /*a9e0*/  IMAD R3, R3, R15, R0 ;  /* 0x0000000f03037224 */ /* 0x000fe200078e0200 */
[----:B------:R-:W-:Y:S02]  /*a9f0*/  I2FP.F32.U32 R0, R24 ;  /* 0x0000001800007245 */ /* 0x000fe40000201000 */
[----:B------:R-:W2:Y:S01]  /*aa00*/  LDC R28, c[0x0][0x658] ;  /* 0x00019600ff1c7b82 */ /* 0x000ea20000000800 */
[----:B------:R-:W-:Y:S01]  /*aa10*/  IMAD.IADD R3, R5, 0x1, R3 ;  /* 0x0000000105037824 */ /* 0x000fe200078e0203 */
[----:B-----5:R-:W-:Y:S01]  /*aa20*/  ISETP.NE.U32.AND P0, PT, R30, RZ, PT ;  /* 0x000000ff1e00720c */ /* 0x020fe20003f05070 */
[----:B------:R-:W-:Y:S01]  /*aa30*/  FMUL R0, R0, UR4 ;  /* 0x0000000400007c20 */ /* 0x000fe20008400000 */
[----:B------:R-:W-:Y:S02]  /*aa40*/  IMAD.MOV.U32 R5, RZ, RZ, -0x1 ;  /* 0xffffffffff057424 */ /* 0x000fe400078e00ff */
[----:B------:R-:W-:Y:S01]  /*aa50*/  ISETP.NE.AND.EX P0, PT, R31, RZ, PT, P0 ;  /* 0x000000ff1f00720c */ /* 0x000fe20003f05300 */
[----:B------:R1:W2:Y:S01]  /*aa60*/  F2I.U32.TRUNC.NTZ R13, R0 ;  /* 0x00000000000d7305 */ /* 0x0002a2000020f000 */
[----:B------:R-:W3:Y:S01]  /*aa70*/  LDC R15, c[0x0][0x148] ;  /* 0x00005200ff0f7b82 */ /* 0x000ee20000000800 */
[----:B0-----:R-:W-:-:S02]  /*aa80*/  SHF.R.U64 R12, R4, R6, R3 ;  /* 0x00000006040c7219 */ /* 0x001fc40000001203 */
[----:B------:R-:W-:-:S05]  /*aa90*/  SHF.R.U32.HI R3, RZ, R6, R3 ;  /* 0x00000006ff037219 */ /* 0x000fca0000011603 */
[----:B------:R-:W0:Y:S01]  /*aaa0*/  LDC R20, c[0x0][0x600] ;  /* 0x00018000ff147b82 */ /* 0x000e220000000800 */
[-CC-:B-1----:R-:W-:Y:S02]  /*aab0*/  SHF.R.U64 R10, R12, R8.reuse, R3.reuse ;  /* 0x000000080c0a7219 */ /* 0x182fe40000001203 */
[----:B------:R-:W-:-:S05]  /*aac0*/  SHF.R.U32.HI R3, RZ, R8, R3 ;  /* 0x00000008ff037219 */ /* 0x000fca0000011603 */
[----:B------:R-:W1:Y:S01]  /*aad0*/  LDC R21, c[0x0][0x648] ;  /* 0x00019200ff157b82 */ /* 0x000e620000000800 */
[-C--:B--2---:R-:W-:Y:S02]  /*aae0*/  SHF.L.U32 R4, R5, R28.reuse, RZ ;  /* 0x0000001c05047219 */ /* 0x084fe400000006ff */
[-CC-:B------:R-:W-:Y:S02]  /*aaf0*/  SHF.R.U64 R14, R10, R28.reuse, R3.reuse ;  /* 0x0000001c0a0e7219 */ /* 0x180fe40000001203 */
[----:B------:R-:W-:Y:S02]  /*ab00*/  SHF.R.U32.HI R5, RZ, R28, R3 ;  /* 0x0000001cff057219 */ /* 0x000fe40000011603 */
[----:B------:R-:W-:Y:S01]  /*ab10*/  LOP3.LUT R153, RZ, R4, RZ, 0x33, !PT ;  /* 0x00000004ff997212 */ /* 0x000fe200078e33ff */
[----:B------:R-:W2:Y:S01]  /*ab20*/  LDC R25, c[0x0][0x638] ;  /* 0x00018e00ff197b82 */ /* 0x000ea20000000800 */
[----:B------:R-:W-:Y:S01]  /*ab30*/  SHF.L.U32 R28, R7, R28, RZ ;  /* 0x0000001c071c7219 */ /* 0x000fe200000006ff */
[----:B------:R-:W-:-:S06]  /*ab40*/  IMAD.MOV.U32 R4, RZ, RZ, R14 ;  /* 0x000000ffff047224 */ /* 0x000fcc00078e000e */
[----:B------:R-:W0:Y:S01]  /*ab50*/  LDC R27, c[0x0][0x610] ;  /* 0x00018400ff1b7b82 */ /* 0x000e220000000800 */
[----:B------:R-:W-:Y:S05]  /*ab60*/  @!P0 BRA `(.L_x_290) ;  /* 0x0000000000288947 */ /* 0x000fea0003800000 */
[----:B------:R-:W5:Y:S02]  /*ab70*/  LDC R3, c[0x0][0x64c] ;  /* 0x00019300ff037b82 */ /* 0x000f640000000800 */
[----:B-----5:R-:W-:-:S05]  /*ab80*/  IADD3 R3, P0, R14, R3, RZ ;  /* 0x000000030e037210 */ /* 0x020fca0007f1e0ff */
        /* <DEDUP_REMOVED lines=8> */
.L_x_290:
[----:B------:R-:W-:Y:S02]  /*ac10*/  ISETP.NE.AND P0, PT, R2, 0x1, PT ;  /* 0x000000010200780c */ /* 0x000fe40003f05270 */
[----:B-1----:R-:W-:Y:S01]  /*ac20*/  SHF.R.U64 R0, R4, R21, R5 ;  /* 0x0000001504007219 */ /* 0x002fe20000001205 */
[----:B0-----:R-:W-:Y:S01]  /*ac30*/  VIADD R5, R20, 0xffffffff ;  /* 0xffffffff14057836 */ /* 0x001fe20000000000 */
[----:B------:R-:W-:Y:S02]  /*ac40*/  LOP3.LUT R153, R10, R153, RZ, 0xc0, !PT ;  /* 0x000000990a997212 */ /* 0x000fe400078ec0ff */
[----:B------:R-:W-:Y:S01]  /*ac50*/  IADD3 R13, -R13, RZ, RZ ;  /* 0x000000ff0d0d7210 */ /* 0x000fe20007ffe1ff */
[----:B------:R-:W-:Y:S01]  /*ac60*/  IMAD.MOV R3, RZ, RZ, -R0 ;  /* 0x000000ffff037224 */ /* 0x000fe200078e0a00 */
[----:B------:R-:W-:Y:S01]  /*ac70*/  LOP3.LUT R5, R12, R5, RZ, 0xc0, !PT ;  /* 0x000000050c057212 */ /* 0x000fe200078ec0ff */
[----:B------:R-:W-:Y:S02]  /*ac80*/  IMAD R153, R28, R0, R153 ;  /* 0x000000001c997224 */ /* 0x000fe400078e0299 */
[----:B--2---:R-:W-:-:S02]  /*ac90*/  IMAD R0, R3, R25, R14 ;  /* 0x0000001903007224 */ /* 0x004fc400078e020e */
[----:B---3--:R-:W-:Y:S02]  /*aca0*/  @P0 IMAD R26, R15, R13, R24 ;  /* 0x0000000d0f1a0224 */ /* 0x008fe400078e0218 */
[----:B------:R-:W-:Y:S02]  /*acb0*/  IMAD R4, R0, R20, R5 ;  /* 0x0000001400047224 */ /* 0x000fe400078e0205 */
[----:B------:R-:W-:Y:S02]  /*acc0*/  IMAD R153, R153, R27, R26 ;  /* 0x0000001b99997224 */ /* 0x000fe400078e021a */
[----:B------:R-:W-:-:S03]  /*acd0*/  IMAD.MOV.U32 R3, RZ, RZ, 0x1 ;  /* 0x00000001ff037424 */ /* 0x000fc600078e00ff */
[----:B------:R-:W-:Y:S02]  /*ace0*/  SEL R154, R4, R153, !P0 ;  /* 0x00000099049a7207 */ /* 0x000fe40004000000 */
[----:B------:R-:W-:Y:S02]  /*acf0*/  PRMT R0, R3, 0x7610, R0 ;  /* 0x0000761003007816 */ /* 0x000fe40000000000 */
[----:B------:R-:W-:-:S07]  /*ad00*/  SEL R153, R153, R4, !P0 ;  /* 0x0000000499997207 */ /* 0x000fce0004000000 */
.L_x_288:
[----:B------:R-:W-:-:S13]  /*ad10*/  LOP3.LUT P0, RZ, R0, 0xff, RZ, 0xc0, !PT ;  /* 0x000000ff00ff7812 */ /* 0x000fda000780c0ff */
[----:B------:R-:W-:Y:S05]  /*ad20*/  @P0 BRA `(.L_x_291) ;  /* 0xffffff6400700947 */ /* 0x000fea000383ffff */
[----:B------:R-:W-:Y:S05]  /*ad30*/  EXIT ;  /* 0x000000000000794d */ /* 0x000fea0003800000 */
.L_x_8:
        /* <DEDUP_REMOVED lines=26> */
.L_x_293:
[----:B------:R-:W0:Y:S01]  /*aee0*/  LDC.64 R28, c[0x0][0x640] ;  /* 0x00019000ff1c7b82 */ /* 0x000e220000000a00 */
[-CC-:B------:R-:W-:Y:S01]  /*aef0*/  SHF.R.U64 R22, R12, R6.reuse, R13.reuse ;  /* 0x000000060c167219 */ /* 0x180fe2000000120d */
[----:B------:R-:W-:Y:S01]  /*af00*/  IMAD.MOV.U32 R30, RZ, RZ, 0x1 ;  /* 0x00000001ff1e7424 */ /* 0x000fe200078e00ff */
[----:B------:R-:W-:Y:S02]  /*af10*/  SHF.R.U32.HI R6, RZ, R6, R13 ;  /* 0x00000006ff067219 */ /* 0x000fe4000001160d */
        /* <DEDUP_REMOVED lines=8> */
[----:B------:R-:W-:Y:S01]  /*afa0*/  IMAD.IADD R9, R9, 0x1, R11 ;  /* 0x0000000109097824 */ /* 0x000fe200078e020b */
[----:B0-----:R-:W-:-:S04]  /*afb0*/  ISETP.NE.U32.AND P0, PT, R28, RZ, PT ;  /* 0x000000ff1c00720c */ /* 0x001fc80003f05070 */
[----:B------:R-:W-:Y:S02]  /*afc0*/  ISETP.NE.AND.EX P0, PT, R29, RZ, PT, P0 ;  /* 0x000000ff1d00720c */ /* 0x000fe40003f05300 */
[----:B------:R-:W0:Y:S01]  /*afd0*/  LDC R20, c[0x0][0x600] ;  /* 0x00018000ff147b82 */ /* 0x000e220000000800 */
[-CC-:B-1----:R-:W-:Y:S02]  /*afe0*/  SHF.R.U64 R14, R8, R10.reuse, R9.reuse ;  /* 0x0000000a080e7219 */ /* 0x182fe40000001209 */
[----:B------:R-:W-:Y:S02]  /*aff0*/  SHF.R.U32.HI R9, RZ, R10, R9 ;  /* 0x0000000aff097219 */ /* 0x000fe40000011609 */
[----:B------:R-:W-:-:S03]  /*b000*/  MOV R8, 0xffffffff ;  /* 0xffffffff00087802 */ /* 0x000fc60000000f00 */
[----:B------:R-:W1:Y:S01]  /*b010*/  LDC R24, c[0x0][0x648] ;  /* 0x00019200ff187b82 */ /* 0x000e620000000800 */
[-CC-:B--2---:R-:W-:Y:S02]  /*b020*/  SHF.R.U64 R23, R14, R12.reuse, R9.reuse ;  /* 0x0000000c0e177219 */ /* 0x184fe40000001209 */
[----:B------:R-:W-:-:S05]  /*b030*/  SHF.R.U32.HI R6, RZ, R12, R9 ;  /* 0x0000000cff067219 */ /* 0x000fca0000011609 */
[----:B------:R-:W2:Y:S01]  /*b040*/  LDC R26, c[0x0][0x638] ;  /* 0x00018e00ff1a7b82 */ /* 0x000ea20000000800 */
[-C--:B---3--:R-:W-:Y:S02]  /*b050*/  SHF.L.U32 R8, R8, R27.reuse, RZ ;  /* 0x0000001b08087219 */ /* 0x088fe400000006ff */
[-CC-:B------:R-:W-:Y:S02]  /*b060*/  SHF.R.U64 R25, R23, R27.reuse, R6.reuse ;  /* 0x0000001b17197219 */ /* 0x180fe40000001206 */
[----:B------:R-:W-:Y:S02]  /*b070*/  LOP3.LUT R32, RZ, R8, RZ, 0x33, !PT ;  /* 0x00000008ff207212 */ /* 0x000fe400078e33ff */
[----:B------:R-:W-:Y:S01]  /*b080*/  SHF.R.U32.HI R9, RZ, R27, R6 ;  /* 0x0000001bff097219 */ /* 0x000fe20000011606 */
[----:B------:R-:W3:Y:S01]  /*b090*/  LDC R31, c[0x0][0x610] ;  /* 0x00018400ff1f7b82 */ /* 0x000ee20000000800 */
[----:B------:R-:W-:Y:S01]  /*b0a0*/  IMAD.MOV.U32 R8, RZ, RZ, R25 ;  /* 0x000000ffff087224 */ /* 0x000fe200078e0019 */
        /* <DEDUP_REMOVED lines=11> */
.L_x_294:
[----:B------:R-:W-:Y:S01]  /*b160*/  ISETP.NE.AND P0, PT, R2, 0x1, PT ;  /* 0x000000010200780c */ /* 0x000fe20003f05270 */
[----:B------:R-:W-:Y:S01]  /*b170*/  IMAD.MOV.U32 R13, RZ, RZ, R22 ;  /* 0x000000ffff0d7224 */ /* 0x000fe200078e0016 */
[----:B-1----:R-:W-:Y:S01]  /*b180*/  SHF.R.U64 R6, R8, R24, R9 ;  /* 0x0000001808067219 */ /* 0x002fe20000001209 */
[----:B0-----:R-:W-:Y:S01]  /*b190*/  VIADD R9, R20, 0xffffffff ;  /* 0xffffffff14097836 */ /* 0x001fe20000000000 */
[----:B------:R-:W-:Y:S02]  /*b1a0*/  SHF.L.U32 R30, R30, R27, RZ ;  /* 0x0000001b1e1e7219 */ /* 0x000fe400000006ff */
[----:B------:R-:W-:Y:S01]  /*b1b0*/  LOP3.LUT R5, R23, R32, RZ, 0xc0, !PT ;  /* 0x0000002017057212 */ /* 0x000fe200078ec0ff */
[----:B------:R-:W-:-:S04]  /*b1c0*/  IMAD.MOV R8, RZ, RZ, -R6 ;  /* 0x000000ffff087224 */ /* 0x000fc800078e0a06 */
[----:B------:R-:W-:Y:S01]  /*b1d0*/  IMAD R6, R30, R6, R5 ;  /* 0x000000061e067224 */ /* 0x000fe200078e0205 */
[----:B------:R-:W-:Y:S01]  /*b1e0*/  LOP3.LUT R5, R14, R9, RZ, 0xc0, !PT ;  /* 0x000000090e057212 */ /* 0x000fe200078ec0ff */
[----:B------:R-:W-:Y:S02]  /*b1f0*/  @P0 IMAD R3, R7, R21, R4 ;  /* 0x0000001507030224 */ /* 0x000fe400078e0204 */
[----:B--2---:R-:W-:Y:S02]  /*b200*/  IMAD R4, R8, R26, R25 ;  /* 0x0000001a08047224 */ /* 0x004fe400078e0219 */
[----:B---3--:R-:W-:Y:S02]  /*b210*/  IMAD R3, R6, R31, R3 ;  /* 0x0000001f06037224 */ /* 0x008fe400078e0203 */
[----:B------:R-:W-:Y:S02]  /*b220*/  IMAD R4, R4, R20, R5 ;  /* 0x0000001404047224 */ /* 0x000fe400078e0205 */
[----:B------:R-:W-:-:S03]  /*b230*/  IMAD.MOV.U32 R6, RZ, RZ, 0x1 ;  /* 0x00000001ff067424 */ /* 0x000fc600078e00ff */
[----:B------:R-:W-:Y:S02]  /*b240*/  SEL R20, R4, R3, !P0 ;  /* 0x0000000304147207 */ /* 0x000fe40004000000 */
[----:B------:R-:W-:-:S07]  /*b250*/  SEL R11, R3, R4, !P0 ;  /* 0x00000004030b7207 */ /* 0x000fce0004000000 */
.L_x_292:
[----:B------:R-:W-:-:S08]  /*b260*/  NOP ;  /* 0x0000000000007918 */ /* 0x000fd00000000000 */
[----:B------:R-:W0:-:S00]  /*b270*/  USETMAXREG.DEALLOC.CTAPOOL 0x28 ;  /* 0x00000028000079c8 */ /* 0x000e0000080e0500 */
[----:B0-----:R-:W-:-:S13]  /*b280*/  ISETP.NE.AND P0, PT, R0, RZ, PT ;  /* 0x000000ff0000720c */ /* 0x001fda0003f05270 */
[----:B------:R-:W-:Y:S05]  /*b290*/  @P0 EXIT ;  /* 0x000000000000094d */ /* 0x000fea0003800000 */
[----:B------:R-:W-:Y:S01]  /*b2a0*/  LOP3.LUT P0, RZ, R6, 0xff, RZ, 0xc0, !PT ;  /* 0x000000ff06ff7812 */ /* 0x000fe2000780c0ff */
[----:B------:R-:W-:Y:S02]  /*b2b0*/  IMAD.MOV.U32 R0, RZ, RZ, 0x1 ;  /* 0x00000001ff007424 */ /* 0x000fe400078e00ff */
[----:B------:R-:W-:-:S10]  /*b2c0*/  IMAD.MOV.U32 R12, RZ, RZ, RZ ;  /* 0x000000ffff0c7224 */ /* 0x000fd400078e00ff */
[----:B------:R-:W-:Y:S05]  /*b2d0*/  @!P0 BRA `(.L_x_295) ;  /* 0x0000000c00908947 */ /* 0x000fea0003800000 */
[----:B------:R-:W0:Y:S01]  /*b2e0*/  LDC R0, c[0x0][0x28c] ;  /* 0x0000a300ff007b82 */ /* 0x000e220000000800 */
[----:B------:R-:W-:Y:S01]  /*b2f0*/  ULDC UR5, c[0x0][0x658] ;  /* 0x0001960000057ab9 */ /* 0x000fe20000000800 */
[----:B------:R-:W-:Y:S01]  /*b300*/  UMOV UR11, 0xffffffff ;  /* 0xffffffff000b7882 */ /* 0x000fe20000000000 */
[----:B------:R-:W-:Y:S01]  /*b310*/  UMOV UR17, 0x1 ;  /* 0x0000000100117882 */ /* 0x000fe20000000000 */
[----:B------:R-:W-:Y:S01]  /*b320*/  USHF.L.U32 UR11, UR11, UR5, URZ ;  /* 0x000000050b0b7299 */ /* 0x000fe2000800063f */
[----:B------:R-:W-:Y:S01]  /*b330*/  BSSY B0, `(.L_x_295) ;  /* 0x00000de000007945 */ /* 0x000fe20003800000 */
[----:B------:R-:W-:Y:S01]  /*b340*/  ULDC UR9, c[0x0][0xc] ;  /* 0x0000030000097ab9 */ /* 0x000fe20000000800 */
[----:B------:R-:W-:Y:S01]  /*b350*/  ULDC UR16, c[0x0][0x10] ;  /* 0x0000040000107ab9 */ /* 0x000fe20000000800 */
[----:B------:R-:W1:Y:S01]  /*b360*/  S2UR UR8, SR_CgaCtaId ;  /* 0x00000000000879c3 */ /* 0x000e620000008800 */
[----:B------:R-:W-:Y:S01]  /*b370*/  ULOP3.LUT UR13, URZ, UR11, URZ, 0x33, !UPT ;  /* 0x0000000b3f0d7292 */ /* 0x000fe2000f8e333f */
[----:B------:R-:W-:Y:S01]  /*b380*/  IMAD.MOV.U32 R10, RZ, RZ, 0x1 ;  /* 0x00000001ff0a7424 */ /* 0x000fe200078e00ff */
[----:B------:R-:W-:Y:S01]  /*b390*/  LOP3.LUT R9, R19, 0x2, RZ, 0xfc, !PT ;  /* 0x0000000213097812 */ /* 0x000fe200078efcff */
[----:B------:R-:W-:Y:S01]  /*b3a0*/  IMAD.MOV.U32 R12, RZ, RZ, RZ ;  /* 0x000000ffff0c7224 */ /* 0x000fe200078e00ff */
[----:B------:R-:W-:Y:S01]  /*b3b0*/  ULDC UR4, c[0x0][0x600] ;  /* 0x0001800000047ab9 */ /* 0x000fe20000000800 */
[----:B------:R-:W-:Y:S01]  /*b3c0*/  UMOV UR19, 0x11 ;  /* 0x0000001100137882 */ /* 0x000fe20000000000 */
[----:B------:R-:W-:-:S02]  /*b3d0*/  UIADD3 UR4, UR4, -0x1, URZ ;  /* 0xffffffff04047890 */ /* 0x000fc4000fffe03f */
[----:B------:R-:W-:Y:S01]  /*b3e0*/  USHF.L.U32 UR5, UR17, UR5, URZ ;  /* 0x0000000511057299 */ /* 0x000fe2000800063f */
[----:B------:R-:W-:Y:S01]  /*b3f0*/  ULDC.64 UR28, c[0x0][0x198] ;  /* 0x00006600001c7ab9 */ /* 0x000fe20000000a00 */
[----:B0-----:R-:W-:-:S05]  /*b400*/  VIADD R0, R0, 0x1f ;  /* 0x0000001f00007836 */ /* 0x001fca0000000000 */
[----:B------:R-:W-:Y:S01]  /*b410*/  SHF.R.S32.HI R3, RZ, 0x1f, R0 ;  /* 0x0000001fff037819 */ /* 0x000fe20000011400 */
[----:B-1----:R-:W-:-:S03]  /*b420*/  USHF.R.U32.HI UR27, URZ, 0x2, UR8 ;  /* 0x000000023f1b7899 */ /* 0x002fc60008011608 */
[----:B------:R-:W-:Y:S01]  /*b430*/  LEA.HI R3, R3, R0, RZ, 0x5 ;  /* 0x0000000003037211 */ /* 0x000fe200078f28ff */
[----:B------:R-:W-:Y:S01]  /*b440*/  ULOP3.LUT UR10, UR8, 0x3, URZ, 0xc0, !UPT ;  /* 0x00000003080a7892 */ /* 0x000fe2000f8ec03f */
[----:B------:R-:W-:Y:S01]  /*b450*/  MOV R0, 0x1 ;  /* 0x0000000100007802 */ /* 0x000fe20000000f00 */
[----:B------:R-:W-:Y:S01]  /*b460*/  USHF.L.U32 UR6, UR8, 0x5, URZ ;  /* 0x0000000508067899 */ /* 0x000fe2000800063f */
[----:B------:R-:W-:Y:S01]  /*b470*/  SHF.R.S32.HI R3, RZ, 0x5, R3 ;  /* 0x00000005ff037819 */ /* 0x000fe20000011403 */
[----:B------:R-:W-:Y:S02]  /*b480*/  USHF.L.U32 UR7, UR8, 0xa, URZ ;  /* 0x0000000a08077899 */ /* 0x000fe4000800063f */
[----:B------:R-:W-:Y:S02]  /*b490*/  ULOP3.LUT UR8, UR8, 0xfffffffc, URZ, 0xc0, !UPT ;  /* 0xfffffffc08087892 */ /* 0x000fe4000f8ec03f */
[----:B------:R-:W-:Y:S01]  /*b4a0*/  UISETP.GT.U32.AND UP0, UPT, UR10, 0xffff, UPT ;  /* 0x0000ffff0a00788c */ /* 0x000fe2000bf04070 */
[----:B------:R-:W-:Y:S01]  /*b4b0*/  VIADD R8, R3, 0x1 ;  /* 0x0000000103087836 */ /* 0x000fe20000000000 */
[----:B------:R-:W-:-:S02]  /*b4c0*/  ULOP3.LUT UR12, UR8, 0x1, URZ, 0xfc, !UPT ;  /* 0x00000001080c7892 */ /* 0x000fc4000f8efc3f */
[----:B------:R-:W-:Y:S02]  /*b4d0*/  ULOP3.LUT UR14, UR8, 0x2, URZ, 0xfc, !UPT ;  /* 0x00000002080e7892 */ /* 0x000fe4000f8efc3f */
[----:B------:R-:W-:Y:S02]  /*b4e0*/  USHF.L.U32 UR11, UR17, UR8, URZ ;  /* 0x00000008110b7299 */ /* 0x000fe4000800063f */
[----:B------:R-:W-:Y:S02]  /*b4f0*/  ULOP3.LUT UR15, UR8, 0x3, URZ, 0xfc, !UPT ;  /* 0x00000003080f7892 */ /* 0x000fe4000f8efc3f */
[----:B------:R-:W-:Y:S02]  /*b500*/  UIMAD.WIDE.U32 UR8, UR9, UR16, URZ ;  /* 0x00000010090872a5 */ /* 0x000fe4000f8e003f */
[----:B------:R-:W-:Y:S02]  /*b510*/  USHF.L.U32 UR12, UR17, UR12, URZ ;  /* 0x0000000c110c7299 */ /* 0x000fe4000800063f */
[----:B------:R-:W-:-:S02]  /*b520*/  USHF.L.U32 UR14, UR17, UR14, URZ ;  /* 0x0000000e110e7299 */ /* 0x000fc4000800063f */
[----:B------:R-:W-:Y:S01]  /*b530*/  USEL UR10, UR10, 0xffff, !UP0 ;  /* 0x0000ffff0a0a7887 */ /* 0x000fe2000c000000 */
[----:B------:R-:W-:Y:S01]  /*b540*/  ULDC UR16, c[0x0][0x14] ;  /* 0x0000050000107ab9 */ /* 0x000fe20000000800 */
[----:B------:R-:W-:Y:S02]  /*b550*/  USHF.L.U32 UR15, UR17, UR15, URZ ;  /* 0x0000000f110f7299 */ /* 0x000fe4000800063f */
[----:B------:R-:W-:Y:S02]  /*b560*/  UIMAD.WIDE.U32 UR22, UR8, UR16, URZ ;  /* 0x00000010081672a5 */ /* 0x000fe4000f8e003f */
[----:B------:R-:W-:Y:S02]  /*b570*/  UIMAD UR21, UR9, UR16, URZ ;  /* 0x00000010091572a4 */ /* 0x000fe4000f8e023f */
[----:B------:R-:W-:Y:S02]  /*b580*/  ULOP3.LUT UR11, UR14, UR11, UR12, 0xfe, !UPT ;  /* 0x0000000b0e0b7292 */ /* 0x000fe4000f8efe0c */
[----:B------:R-:W-:-:S02]  /*b590*/  ULOP3.LUT UR10, UR10, 0xffff, URZ, 0xc0, !UPT ;  /* 0x0000ffff0a0a7892 */ /* 0x000fc4000f8ec03f */
[----:B------:R-:W-:Y:S02]  /*b5a0*/  ULOP3.LUT UR6, UR6, 0x60, URZ, 0xc0, !UPT ;  /* 0x0000006006067892 */ /* 0x000fe4000f8ec03f */
[----:B------:R-:W-:Y:S02]  /*b5b0*/  ULOP3.LUT UR7, UR7, 0xc00, URZ, 0xc0, !UPT ;  /* 0x00000c0007077892 */ /* 0x000fe4000f8ec03f */
[----:B------:R-:W-:Y:S02]  /*b5c0*/  UIADD3 UR21, UR23, UR21, URZ ;  /* 0x0000001517157290 */ /* 0x000fe4000fffe03f */
[----:B------:R-:W-:Y:S02]  /*b5d0*/  ULOP3.LUT UR18, UR11, UR15, URZ, 0xfc, !UPT ;  /* 0x0000000f0b127292 */ /* 0x000fe4000f8efc3f */
[----:B------:R-:W-:-:S12]  /*b5e0*/  USHF.L.U32 UR19, UR19, UR10, URZ ;  /* 0x0000000a13137299 */ /* 0x000fd8000800063f */
.L_x_306:
[----:B------:R-:W-:-:S03]  /*b5f0*/  UMOV UR8, 0xffffffff ;  /* 0xffffffff00087882 */ /* 0x000fc60000000000 */
[----:B------:R-:W-:Y:S05]  /*b600*/  BRA.DIV UR8, `(.L_x_296) ;  /* 0x0000001208607947 */ /* 0x000fea000b800000 */
[----:B------:R-:W-:-:S13]  /*b610*/  ELECT P6, URZ, PT ;  /* 0x00000000003f782f */ /* 0x000fda00038c0000 */
.L_x_322:
[----:B------:R-:W0:Y:S01]  /*b620*/  LDC R4, c[0x0][0x28c] ;  /* 0x0000a300ff047b82 */ /* 0x000e220000000800 */
[----:B------:R-:W-:Y:S01]  /*b630*/  BSSY B1, `(.L_x_297) ;  /* 0x000003c000017945 */ /* 0x000fe20003800000 */
[----:B0-----:R-:W-:-:S13]  /*b640*/  ISETP.LT.OR P6, PT, R4, 0x1, !P6 ;  /* 0x000000010400780c */ /* 0x001fda00077c1670 */
[----:B------:R-:W-:Y:S05]  /*b650*/  @P6 BRA `(.L_x_298) ;  /* 0x0000000000e46947 */ /* 0x000fea0003800000 */
[----:B------:R-:W-:Y:S01]  /*b660*/  LEA R11, R11, UR27, 0x1 ;  /* 0x0000001b0b0b7c11 */ /* 0x000fe2000f8e08ff */
[----:B------:R-:W-:Y:S01]  /*b670*/  IMAD.MOV.U32 R21, RZ, RZ, RZ ;  /* 0x000000ffff157224 */ /* 0x000fe200078e00ff */
[----:B------:R-:W-:Y:S01]  /*b680*/  LEA R20, R20, UR6, 0x7 ;  /* 0x0000000614147c11 */ /* 0x000fe2000f8e38ff */
[----:B------:R-:W-:Y:S02]  /*b690*/  IMAD.MOV.U32 R4, RZ, RZ, R8 ;  /* 0x000000ffff047224 */ /* 0x000fe400078e0008 */
[----:B------:R-:W-:Y:S02]  /*b6a0*/  IMAD.MOV.U32 R5, RZ, RZ, R0 ;  /* 0x000000ffff057224 */ /* 0x000fe400078e0000 */
[----:B------:R-:W-:Y:S02]  /*b6b0*/  IMAD.MOV.U32 R6, RZ, RZ, R12 ;  /* 0x000000ffff067224 */ /* 0x000fe400078e000c */
[----:B------:R-:W-:-:S07]  /*b6c0*/  IMAD.SHL.U32 R15, R11, 0x80, RZ ;  /* 0x000000800b0f7824 */ /* 0x000fce00078e00ff */
.L_x_301:
[----:B------:R-:W0:Y:S01]  /*b6d0*/  S2R R14, SR_CgaCtaId ;  /* 0x00000000000e7919 */ /* 0x000e220000008800 */
[----:B------:R-:W-:Y:S02]  /*b6e0*/  MOV R7, 0x400 ;  /* 0x0000040000077802 */ /* 0x000fe40000000f00 */
[----:B------:R-:W-:-:S13]  /*b6f0*/  LOP3.LUT P1, RZ, R18, 0x7f, RZ, 0xc0, !PT ;  /* 0x0000007f12ff7812 */ /* 0x000fda000782c0ff */
[----:B------:R-:W1:Y:S01]  /*b700*/  @!P1 LDC R11, c[0x0][0x500] ;  /* 0x00014000ff0b9b82 */ /* 0x000e620000000800 */
[----:B0-----:R-:W-:Y:S02]  /*b710*/  LEA R22, R14, R7, 0x18 ;  /* 0x000000070e167211 */ /* 0x001fe400078ec0ff */
[----:B------:R-:W-:-:S03]  /*b720*/  SHF.L.U32 R7, R5, 0x1f, RZ ;  /* 0x0000001f05077819 */ /* 0x000fc600000006ff */
[----:B------:R-:W-:-:S04]  /*b730*/  IMAD R14, R6, 0x8, R22 ;  /* 0x00000008060e7824 */ /* 0x000fc800078e0216 */
[----:B------:R-:W0:Y:S02]  /*b740*/  SYNCS.PHASECHK.TRANS64.TRYWAIT P0, [R14+URZ+0x48], R7 ;  /* 0x000048070e0075a7 */ /* 0x000e24000800017f */
[----:B01----:R-:W-:Y:S05]  /*b750*/  @!P0 BRA `(.L_x_299) ;  /* 0x00000010002c8947 */ /* 0x003fea0003800000 */
.L_x_323:
[----:B0-----:R-:W-:Y:S01]  /*b760*/  PRMT R7, R9, 0x9910, RZ ;  /* 0x0000991009077816 */ /* 0x001fe200000000ff */
[----:B------:R0:W-:Y:S03]  /*b770*/  @!P1 SYNCS.ARRIVE.TRANS64 RZ, [R14+URZ], R11 ;  /* 0x0000000b0eff99a7 */ /* 0x0001e6000800003f */
[----:B------:R-:W-:-:S13]  /*b780*/  ISETP.NE.AND P0, PT, R7, 0x2, PT ;  /* 0x000000020700780c */ /* 0x000fda0003f05270 */
[----:B0-----:R-:W-:Y:S05]  /*b790*/  @P0 BRA `(.L_x_300) ;  /* 0x0000000000040947 */ /* 0x001fea0003800000 */
[----:B------:R-:W-:Y:S01]  /*b7a0*/  BPT.TRAP 0x1 ;  /* 0x000000040000795c */ /* 0x000fe20000300000 */
.L_x_300:
[----:B------:R-:W-:Y:S01]  /*b7b0*/  LEA R7, R6, UR27, 0x1 ;  /* 0x0000001b06077c11 */ /* 0x000fe2000f8e08ff */
[----:B------:R-:W-:Y:S01]  /*b7c0*/  VIADD R4, R4, 0xffffffff ;  /* 0xffffffff04047836 */ /* 0x000fe20000000000 */
[----:B------:R-:W-:Y:S01]  /*b7d0*/  R2UR UR25, R15 ;  /* 0x000000000f1972ca */ /* 0x000fe200000e0000 */
[----:B------:R-:W-:Y:S01]  /*b7e0*/  UIADD3 UR14, UP0, UR28, 0xf0, URZ ;  /* 0x000000f01c0e7890 */ /* 0x000fe2000ff1e03f */
[----:B------:R-:W-:Y:S01]  /*b7f0*/  R2UR UR9, R14 ;  /* 0x000000000e0972ca */ /* 0x000fe200000e0000 */
[----:B------:R-:W-:Y:S01]  /*b800*/  IMAD.SHL.U32 R7, R7, 0x1000, RZ ;  /* 0x0000100007077824 */ /* 0x000fe200078e00ff */
[----:B------:R-:W-:Y:S01]  /*b810*/  R2UR UR10, R21 ;  /* 0x00000000150a72ca */ /* 0x000fe200000e0000 */
[----:B------:R-:W-:Y:S01]  /*b820*/  UIADD3 UR32, UP1, UR28, 0x1f0, URZ ;  /* 0x000001f01c207890 */ /* 0x000fe2000ff3e03f */
[----:B------:R-:W-:Y:S01]  /*b830*/  R2UR UR12, R13 ;  /* 0x000000000d0c72ca */ /* 0x000fe200000e0000 */
[--C-:B------:R-:W-:Y:S01]  /*b840*/  IMAD R11, R7, 0x2, R22.reuse ;  /* 0x00000002070b7824 */ /* 0x100fe200078e0216 */
[----:B------:R-:W-:Y:S01]  /*b850*/  LEA R7, R6, UR7, 0xc ;  /* 0x0000000706077c11 */ /* 0x000fe2000f8e60ff */
[----:B------:R-:W-:Y:S01]  /*b860*/  UIADD3.X UR15, URZ, UR29, URZ, UP0, !UPT ;  /* 0x0000001d3f0f7290 */ /* 0x000fe200087fe43f */
[----:B------:R-:W-:Y:S01]  /*b870*/  R2UR UR26, R20 ;  /* 0x00000000141a72ca */ /* 0x000fe200000e0000 */
[----:B------:R-:W-:Y:S01]  /*b880*/  UPRMT UR20, URZ, 0x5410, UR19 ;  /* 0x000054103f147896 */ /* 0x000fe20008000013 */
[----:B------:R-:W-:Y:S01]  /*b890*/  R2UR UR8, R11 ;  /* 0x000000000b0872ca */ /* 0x000fe200000e0000 */
[----:B------:R-:W-:Y:S01]  /*b8a0*/  IMAD R7, R7, 0x2, R22 ;  /* 0x0000000207077824 */ /* 0x000fe200078e0216 */
[----:B------:R-:W-:Y:S01]  /*b8b0*/  ISETP.GT.AND P1, PT, R4, 0x1, PT ;  /* 0x000000010400780c */ /* 0x000fe20003f24270 */
[----:B------:R-:W-:Y:S01]  /*b8c0*/  VIADD R6, R6, 0x1 ;  /* 0x0000000106067836 */ /* 0x000fe20000000000 */
[----:B------:R-:W-:Y:S01]  /*b8d0*/  UPRMT UR30, URZ, 0x5410, UR18 ;  /* 0x000054103f1e7896 */ /* 0x000fe20008000012 */
[----:B------:R-:W-:Y:S01]  /*b8e0*/  IADD3 R21, R21, 0x20, RZ ;  /* 0x0000002015157810 */ /* 0x000fe20007ffe0ff */
[----:B------:R-:W-:Y:S01]  /*b8f0*/  UIADD3.X UR33, URZ, UR29, URZ, UP1, !UPT ;  /* 0x0000001d3f217290 */ /* 0x000fe20008ffe43f */
[----:B------:R-:W-:Y:S01]  /*b900*/  R2UR UR11, R7 ;  /* 0x00000000070b72ca */ /* 0x000fe200000e0000 */
[----:B------:R-:W-:Y:S01]  /*b910*/  UMOV UR16, 0x0 ;  /* 0x0000000000107882 */ /* 0x000fe20000000000 */
[----:B------:R-:W-:Y:S01]  /*b920*/  UMOV UR17, 0x10000000 ;  /* 0x1000000000117882 */ /* 0x000fe20000000000 */
[----:B------:R-:W-:-:S03]  /*b930*/  ISETP.NE.AND P0, PT, R6, 0x9, PT ;  /* 0x000000090600780c */ /* 0x000fc60003f05270 */
[----:B------:R-:W-:Y:S01]  /*b940*/  UIADD3 UR8, UR8, 0x180, URZ ;  /* 0x0000018008087890 */ /* 0x000fe2000fffe03f */
[----:B------:R-:W-:Y:S02]  /*b950*/  SEL R14, RZ, 0x1, P0 ;  /* 0x00000001ff0e7807 */ /* 0x000fe40000000000 */
[----:B------:R-:W-:Y:S02]  /*b960*/  SEL R6, R6, RZ, P0 ;  /* 0x000000ff06067207 */ /* 0x000fe40000000000 */
[----:B------:R-:W-:Y:S02]  /*b970*/  LOP3.LUT R5, R5, R14, RZ, 0x3c, !PT ;  /* 0x0000000e05057212 */ /* 0x000fe400078e3cff */
[----:B------:R-:W-:-:S03]  /*b980*/  UIADD3 UR24, UR11, 0x24180, URZ ;  /* 0x000241800b187890 */ /* 0x000fc6000fffe03f */
[----:B------:R-:W-:Y:S02]  /*b990*/  UMOV UR11, UR25 ;  /* 0x00000019000b7c82 */ /* 0x000fe40008000000 */
[----:B------:R0:W-:Y:S02]  /*b9a0*/  UTMALDG.3D.MULTICAST [UR8], [UR14], UR20, desc[UR16] ;  /* 0x000010080e0073b4 */ /* 0x0001e40008011814 */
[----:B0-----:R-:W-:Y:S01]  /*b9b0*/  UMOV UR8, UR24 ;  /* 0x0000001800087c82 */ /* 0x001fe20008000000 */
[----:B------:R-:W-:Y:S02]  /*b9c0*/  UMOV UR11, UR26 ;  /* 0x0000001a000b7c82 */ /* 0x000fe40008000000 */
[----:B------:R0:W-:Y:S02]  /*b9d0*/  UTMALDG.3D.MULTICAST [UR8], [UR32], UR30, desc[UR16] ;  /* 0x00001008200073b4 */ /* 0x0001e4000801181e */
[----:B0-----:R-:W-:Y:S05]  /*b9e0*/  @P1 BRA `(.L_x_301) ;  /* 0xfffffffc00381947 */ /* 0x001fea000383ffff */
.L_x_298:
[----:B------:R-:W-:Y:S05]  /*b9f0*/  BSYNC B1 ;  /* 0x0000000000017941 */ /* 0x000fea0003800000 */
.L_x_297:
[----:B------:R-:W-:Y:S01]  /*ba00*/  LOP3.LUT P1, RZ, R10, 0xff, RZ, 0xc0, !PT ;  /* 0x000000ff0aff7812 */ /* 0x000fe2000782c0ff */
[C---:B------:R-:W-:Y:S01]  /*ba10*/  IMAD.IADD R12, R3.reuse, 0x1, R12 ;  /* 0x00000001030c7824 */ /* 0x040fe200078e020c */
[----:B------:R-:W-:Y:S01]  /*ba20*/  ULDC.64 UR8, c[0x0][0x650] ;  /* 0x0001940000087ab9 */ /* 0x000fe20000000a00 */
[C---:B------:R-:W-:Y:S01]  /*ba30*/  ISETP.GE.U32.AND P2, PT, R3.reuse, 0x9, PT ;  /* 0x000000090300780c */ /* 0x040fe20003f46070 */
[----:B------:R-:W-:Y:S01]  /*ba40*/  BSSY B1, `(.L_x_302) ;  /* 0x000006a000017945 */ /* 0x000fe20003800000 */
[----:B------:R-:W-:Y:S01]  /*ba50*/  IMAD.MOV.U32 R11, RZ, RZ, -0x1 ;  /* 0xffffffffff0b7424 */ /* 0x000fe200078e00ff */
[----:B------:R-:W-:Y:S01]  /*ba60*/  ISETP.GT.U32.AND P0, PT, R12, 0x8, PT ;  /* 0x000000080c00780c */ /* 0x000fe20003f04070 */
[----:B------:R-:W-:Y:S01]  /*ba70*/  IMAD.MOV.U32 R20, RZ, RZ, -0x1 ;  /* 0xffffffffff147424 */ /* 0x000fe200078e00ff */
[----:B------:R-:W-:Y:S01]  /*ba80*/  PRMT R10, RZ, 0x7610, R10 ;  /* 0x00007610ff0a7816 */ /* 0x000fe2000000000a */
[----:B------:R-:W-:Y:S01]  /*ba90*/  IMAD.MOV.U32 R13, RZ, RZ, -0x1 ;  /* 0xffffffffff0d7424 */ /* 0x000fe200078e00ff */
[----:B------:R-:W-:-:S03]  /*baa0*/  ISETP.LT.U32.AND P0, PT, R3, 0x9, P0 ;  /* 0x000000090300780c */ /* 0x000fc60000701070 */
[----:B------:R-:W0:Y:S01]  /*bab0*/  @P1 S2R R5, SR_CgaCtaId ;  /* 0x0000000000051919 */ /* 0x000e220000008800 */
[----:B------:R-:W-:-:S04]  /*bac0*/  @P1 MOV R4, 0x400 ;  /* 0x0000040000041802 */ /* 0x000fc80000000f00 */
[----:B0-----:R-:W-:Y:S01]  /*bad0*/  @P1 LEA R6, R5, R4, 0x18 ;  /* 0x0000000405061211 */ /* 0x001fe200078ec0ff */
[----:B------:R-:W-:-:S03]  /*bae0*/  IMAD.WIDE.U32 R4, R12, 0x38e38e39, RZ ;  /* 0x38e38e390c047825 */ /* 0x000fc600078e00ff */
[----:B------:R0:W-:Y:S01]  /*baf0*/  @P1 SYNCS.ARRIVE.TRANS64.A1T0 RZ, [R6+URZ+0xa8], RZ ;  /* 0x0000a8ff06ff19a7 */ /* 0x0001e2000810003f */
[----:B------:R-:W-:Y:S02]  /*bb00*/  IADD3 R16, P1, R16, UR22, RZ ;  /* 0x0000001610107c10 */ /* 0x000fe4000ff3e0ff */
[----:B------:R-:W-:Y:S02]  /*bb10*/  SHF.R.U32.HI R7, RZ, 0x1, R5 ;  /* 0x00000001ff077819 */ /* 0x000fe40000011605 */
[----:B------:R-:W-:Y:S02]  /*bb20*/  SEL R5, RZ, 0x1, !P0 ;  /* 0x00000001ff057807 */ /* 0x000fe40004000000 */
[----:B------:R-:W-:Y:S01]  /*bb30*/  IADD3.X R17, R17, UR21, RZ, P1, !PT ;  /* 0x0000001511117c10 */ /* 0x000fe20008ffe4ff */
[----:B------:R-:W-:Y:S01]  /*bb40*/  IMAD R12, R7, -0x9, R12 ;  /* 0xfffffff7070c7824 */ /* 0x000fe200078e020c */
[----:B------:R-:W-:Y:S02]  /*bb50*/  ISETP.GE.U32.AND P0, PT, R16, UR8, PT ;  /* 0x0000000810007c0c */ /* 0x000fe4000bf06070 */
[----:B------:R-:W-:-:S02]  /*bb60*/  LOP3.LUT R0, R0, R5, RZ, 0x3c, !PT ;  /* 0x0000000500007212 */ /* 0x000fc400078e3cff */
[----:B------:R-:W-:Y:S02]  /*bb70*/  ISETP.GE.U32.AND.EX P0, PT, R17, UR9, PT, P0 ;  /* 0x0000000911007c0c */ /* 0x000fe4000bf06100 */
[----:B------:R-:W-:Y:S02]  /*bb80*/  @P2 LOP3.LUT R0, R0, 0x1, R7, 0x78, !PT ;  /* 0x0000000100002812 */ /* 0x000fe400078e7807 */
[----:B------:R-:W-:-:S09]  /*bb90*/  PRMT R4, RZ, 0x7610, R4 ;  /* 0x00007610ff047816 */ /* 0x000fd20000000004 */
[----:B0-----:R-:W-:Y:S05]  /*bba0*/  @P0 BRA `(.L_x_303) ;  /* 0x00000004004c0947 */ /* 0x001fea0003800000 */
[----:B------:R-:W0:Y:S01]  /*bbb0*/  S2R R14, SR_CTAID.X ;  /* 0x00000000000e7919 */ /* 0x000e220000002500 */
[----:B------:R-:W-:Y:S01]  /*bbc0*/  ULDC.64 UR8, c[0x0][0x628] ;  /* 0x00018a0000087ab9 */ /* 0x000fe20000000a00 */
[----:B------:R-:W1:Y:S01]  /*bbd0*/  LDC R15, c[0x0][0x144] ;  /* 0x00005100ff0f7b82 */ /* 0x000e620000000800 */
[----:B------:R-:W-:Y:S01]  /*bbe0*/  ISETP.NE.U32.AND P0, PT, RZ, UR8, PT ;  /* 0x00000008ff007c0c */ /* 0x000fe2000bf05070 */
[----:B------:R-:W2:Y:S01]  /*bbf0*/  S2R R11, SR_CTAID.Y ;  /* 0x00000000000b7919 */ /* 0x000ea20000002600 */
[----:B------:R-:W-:Y:S01]  /*bc00*/  ULDC UR10, c[0x0][0x150] ;  /* 0x00005400000a7ab9 */ /* 0x000fe20000000800 */
[----:B------:R-:W-:Y:S01]  /*bc10*/  ULDC UR11, c[0x0][0x630] ;  /* 0x00018c00000b7ab9 */ /* 0x000fe20000000800 */
[----:B------:R-:W-:Y:S01]  /*bc20*/  ISETP.NE.AND.EX P0, PT, RZ, UR9, PT, P0 ;  /* 0x00000009ff007c0c */ /* 0x000fe2000bf05300 */
[----:B------:R-:W-:Y:S01]  /*bc30*/  IMAD.MOV.U32 R4, RZ, RZ, R16 ;  /* 0x000000ffff047224 */ /* 0x000fe200078e0010 */
[----:B0-----:R-:W-:-:S05]  /*bc40*/  I2FP.F32.U32 R5, R14 ;  /* 0x0000000e00057245 */ /* 0x001fca0000201000 */
[----:B------:R-:W-:Y:S01]  /*bc50*/  FMUL R20, R5, UR10 ;  /* 0x0000000a05147c20 */ /* 0x000fe20008400000 */
[----:B------:R-:W-:-:S05]  /*bc60*/  IMAD.MOV.U32 R5, RZ, RZ, R17 ;  /* 0x000000ffff057224 */ /* 0x000fca00078e0011 */
[----:B--2---:R-:W-:Y:S05]  /*bc70*/  @!P0 BRA `(.L_x_304) ;  /* 0x0000000000288947 */ /* 0x004fea0003800000 */
[----:B------:R-:W-:Y:S02]  /*bc80*/  ULDC UR10, c[0x0][0x634] ;  /* 0x00018d00000a7ab9 */ /* 0x000fe40000000800 */
[----:B------:R-:W-:-:S05]  /*bc90*/  IADD3 R5, P0, R16, UR10, RZ ;  /* 0x0000000a10057c10 */ /* 0x000fca000ff1e0ff */
[----:B------:R-:W-:-:S04]  /*bca0*/  IMAD.X R13, RZ, RZ, R17, P0 ;  /* 0x000000ffff0d7224 */ /* 0x000fc800000e0611 */
[----:B------:R-:W-:-:S04]  /*bcb0*/  IMAD.WIDE.U32 R6, R13, UR8, RZ ;  /* 0x000000080d067c25 */ /* 0x000fc8000f8e00ff */
[----:B------:R-:W-:-:S04]  /*bcc0*/  IMAD.WIDE.U32 R6, P0, R5, UR9, R6 ;  /* 0x0000000905067c25 */ /* 0x000fc8000f800006 */
[----:B------:R-:W-:-:S04]  /*bcd0*/  IMAD.WIDE.U32 R4, R5, UR8, RZ ;  /* 0x0000000805047c25 */ /* 0x000fc8000f8e00ff */
[----:B------:R-:W-:Y:S01]  /*bce0*/  IMAD.MOV.U32 R4, RZ, RZ, R7 ;  /* 0x000000ffff047224 */ /* 0x000fe200078e0007 */
[----:B------:R-:W-:Y:S01]  /*bcf0*/  IADD3 RZ, P1, R5, R6, RZ ;  /* 0x0000000605ff7210 */ /* 0x000fe20007f3e0ff */
[----:B------:R-:W-:-:S04]  /*bd00*/  IMAD.X R5, RZ, RZ, RZ, P0 ;  /* 0x000000ffff057224 */ /* 0x000fc800000e06ff */
[----:B------:R-:W-:-:S08]  /*bd10*/  IMAD.WIDE.U32.X R4, R13, UR9, R4, P1 ;  /* 0x000000090d047c25 */ /* 0x000fd000088e0404 */
.L_x_304:
[--C-:B------:R-:W-:Y:S01]  /*bd20*/  SHF.R.U64 R13, R4, UR11, R5.reuse ;  /* 0x0000000b040d7c19 */ /* 0x100fe20008001205 */
[----:B------:R-:W0:Y:S01]  /*bd30*/  F2I.U32.TRUNC.NTZ R20, R20 ;  /* 0x0000001400147305 */ /* 0x000e22000020f000 */
[----:B------:R-:W-:Y:S01]  /*bd40*/  SHF.R.U32.HI R4, RZ, UR11, R5 ;  /* 0x0000000bff047c19 */ /* 0x000fe20008011605 */
[----:B------:R-:W-:Y:S01]  /*bd50*/  ULDC.64 UR8, c[0x0][0x620] ;  /* 0x0001880000087ab9 */ /* 0x000fe20000000a00 */
[----:B------:R-:W-:Y:S01]  /*bd60*/  IADD3 R7, P0, RZ, -R13, RZ ;  /* 0x8000000dff077210 */ /* 0x000fe20007f1e0ff */
[----:B------:R-:W-:Y:S01]  /*bd70*/  ULDC.64 UR10, c[0x0][0x640] ;  /* 0x00019000000a7ab9 */ /* 0x000fe20000000a00 */
[----:B------:R-:W2:Y:S03]  /*bd80*/  LDC R22, c[0x0][0x148] ;  /* 0x00005200ff167b82 */ /* 0x000ea60000000800 */
[----:B------:R-:W-:Y:S01]  /*bd90*/  IMAD.X R4, RZ, RZ, ~R4, P0 ;  /* 0x000000ffff047224 */ /* 0x000fe200000e0e04 */
[----:B------:R-:W-:-:S03]  /*bda0*/  ISETP.NE.U32.AND P0, PT, RZ, UR10, PT ;  /* 0x0000000aff007c0c */ /* 0x000fc6000bf05070 */
[----:B------:R-:W-:Y:S01]  /*bdb0*/  IMAD R6, R4, UR8, RZ ;  /* 0x0000000804067c24 */ /* 0x000fe2000f8e02ff */
[----:B------:R-:W-:Y:S01]  /*bdc0*/  ISETP.NE.AND.EX P0, PT, RZ, UR11, PT, P0 ;  /* 0x0000000bff007c0c */ /* 0x000fe2000bf05300 */
[----:B------:R-:W-:Y:S01]  /*bdd0*/  IMAD.WIDE.U32 R4, R7, UR8, R16 ;  /* 0x0000000807047c25 */ /* 0x000fe2000f8e0010 */
[----:B------:R-:W-:-:S03]  /*bde0*/  ULDC UR8, c[0x0][0x618] ;  /* 0x0001860000087ab9 */ /* 0x000fc60000000800 */
[----:B------:R-:W-:Y:S01]  /*bdf0*/  IMAD R7, R7, UR9, R6 ;  /* 0x0000000907077c24 */ /* 0x000fe2000f8e0206 */
[----:B------:R-:W-:Y:S01]  /*be00*/  ULDC UR9, c[0x0][0x154] ;  /* 0x0000550000097ab9 */ /* 0x000fe20000000800 */
[----:B0-----:R-:W-:Y:S02]  /*be10*/  IMAD.MOV R6, RZ, RZ, -R20 ;  /* 0x000000ffff067224 */ /* 0x001fe400078e0a14 */
[----:B------:R-:W-:Y:S02]  /*be20*/  IMAD.IADD R5, R5, 0x1, R7 ;  /* 0x0000000105057824 */ /* 0x000fe400078e0207 */
[----:B-1----:R-:W-:Y:S01]  /*be30*/  IMAD R14, R15, R6, R14 ;  /* 0x000000060f0e7224 */ /* 0x002fe200078e020e */
[----:B------:R-:W-:Y:S02]  /*be40*/  I2FP.F32.U32 R6, R11 ;  /* 0x0000000b00067245 */ /* 0x000fe40000201000 */
[--C-:B------:R-:W-:Y:S02]  /*be50*/  SHF.R.U64 R15, R4, UR8, R5.reuse ;  /* 0x00000008040f7c19 */ /* 0x100fe40008001205 */
[----:B------:R-:W-:Y:S01]  /*be60*/  SHF.R.U32.HI R4, RZ, UR8, R5 ;  /* 0x00000008ff047c19 */ /* 0x000fe20008011605 */
[----:B------:R-:W-:Y:S01]  /*be70*/  FMUL R6, R6, UR9 ;  /* 0x0000000906067c20 */ /* 0x000fe20008400000 */
[----:B------:R-:W-:-:S02]  /*be80*/  ULDC UR8, c[0x0][0x608] ;  /* 0x0001820000087ab9 */ /* 0x000fc40000000800 */
[--C-:B------:R-:W-:Y:S01]  /*be90*/  SHF.R.U64 R21, R15, UR8, R4.reuse ;  /* 0x000000080f157c19 */ /* 0x100fe20008001204 */
[----:B------:R0:W1:Y:S01]  /*bea0*/  F2I.U32.TRUNC.NTZ R24, R6 ;  /* 0x0000000600187305 */ /* 0x000062000020f000 */
[----:B------:R-:W-:Y:S01]  /*beb0*/  SHF.R.U32.HI R4, RZ, UR8, R4 ;  /* 0x00000008ff047c19 */ /* 0x000fe20008011604 */
[----:B------:R-:W-:-:S03]  /*bec0*/  ULDC UR8, c[0x0][0x658] ;  /* 0x0001960000087ab9 */ /* 0x000fc60000000800 */
[--C-:B------:R-:W-:Y:S02]  /*bed0*/  SHF.R.U64 R20, R21, UR8, R4.reuse ;  /* 0x0000000815147c19 */ /* 0x100fe40008001204 */
[----:B------:R-:W-:-:S03]  /*bee0*/  SHF.R.U32.HI R23, RZ, UR8, R4 ;  /* 0x00000008ff177c19 */ /* 0x000fc60008011604 */
[----:B------:R-:W-:Y:S01]  /*bef0*/  IMAD.MOV.U32 R4, RZ, RZ, R20 ;  /* 0x000000ffff047224 */ /* 0x000fe200078e0014 */
[----:B------:R-:W-:Y:S01]  /*bf00*/  MOV R5, R23 ;  /* 0x0000001700057202 */ /* 0x000fe20000000f00 */
[----:B0-----:R-:W-:Y:S06]  /*bf10*/  @!P0 BRA `(.L_x_305) ;  /* 0x0000000000288947 */ /* 0x001fec0003800000 */
        /* <DEDUP_REMOVED lines=10> */
.L_x_305:
[----:B------:R-:W-:Y:S01]  /*bfc0*/  ISETP.NE.AND P0, PT, R2, 0x1, PT ;  /* 0x000000010200780c */ /* 0x000fe20003f05270 */
[----:B------:R-:W-:Y:S01]  /*bfd0*/  ULDC UR8, c[0x0][0x648] ;  /* 0x0001920000087ab9 */ /* 0x000fe20000000800 */
[----:B-1----:R-:W-:Y:S01]  /*bfe0*/  IMAD.MOV R24, RZ, RZ, -R24 ;  /* 0x000000ffff187224 */ /* 0x002fe200078e0a18 */
[----:B------:R-:W-:Y:S01]  /*bff0*/  SHF.R.U64 R4, R4, UR8, R5 ;  /* 0x0000000804047c19 */ /* 0x000fe20008001205 */
[----:B------:R-:W-:Y:S01]  /*c000*/  ULDC UR8, c[0x0][0x638] ;  /* 0x00018e0000087ab9 */ /* 0x000fe20000000800 */
[----:B------:R-:W-:Y:S01]  /*c010*/  LOP3.LUT R21, R21, UR13, RZ, 0xc0, !PT ;  /* 0x0000000d15157c12 */ /* 0x000fe2000f8ec0ff */
[----:B------:R-:W-:Y:S02]  /*c020*/  ULDC UR9, c[0x0][0x610] ;  /* 0x0001840000097ab9 */ /* 0x000fe40000000800 */
[----:B------:R-:W-:Y:S02]  /*c030*/  IMAD.MOV R5, RZ, RZ, -R4 ;  /* 0x000000ffff057224 */ /* 0x000fe400078e0a04 */
[----:B------:R-:W-:-:S02]  /*c040*/  IMAD R21, R4, UR5, R21 ;  /* 0x0000000504157c24 */ /* 0x000fc4000f8e0215 */
[----:B------:R-:W-:Y:S01]  /*c050*/  IMAD R20, R5, UR8, R20 ;  /* 0x0000000805147c24 */ /* 0x000fe2000f8e0214 */
[----:B------:R-:W-:Y:S01]  /*c060*/  ULDC UR8, c[0x0][0x600] ;  /* 0x0001800000087ab9 */ /* 0x000fe20000000800 */
[----:B--2---:R-:W-:Y:S01]  /*c070*/  @P0 IMAD R14, R22, R24, R11 ;  /* 0x00000018160e0224 */ /* 0x004fe200078e020b */
[----:B------:R-:W-:Y:S01]  /*c080*/  LOP3.LUT R11, R15, UR4, RZ, 0xc0, !PT ;  /* 0x000000040f0b7c12 */ /* 0x000fe2000f8ec0ff */
[----:B------:R-:W-:Y:S02]  /*c090*/  IMAD.MOV.U32 R4, RZ, RZ, 0x1 ;  /* 0x00000001ff047424 */ /* 0x000fe400078e00ff */
[----:B------:R-:W-:Y:S02]  /*c0a0*/  IMAD R14, R21, UR9, R14 ;  /* 0x00000009150e7c24 */ /* 0x000fe4000f8e020e */
[----:B------:R-:W-:-:S05]  /*c0b0*/  IMAD R11, R20, UR8, R11 ;  /* 0x00000008140b7c24 */ /* 0x000fca000f8e020b */
[----:B------:R-:W-:Y:S02]  /*c0c0*/  SEL R20, R11, R14, !P0 ;  /* 0x0000000e0b147207 */ /* 0x000fe40004000000 */
[----:B------:R-:W-:-:S07]  /*c0d0*/  SEL R11, R14, R11, !P0 ;  /* 0x0000000b0e0b7207 */ /* 0x000fce0004000000 */
.L_x_303:
[----:B------:R-:W-:Y:S05]  /*c0e0*/  BSYNC B1 ;  /* 0x0000000000017941 */ /* 0x000fea0003800000 */
.L_x_302:
[----:B------:R-:W-:-:S13]  /*c0f0*/  LOP3.LUT P0, RZ, R4, 0xff, RZ, 0xc0, !PT ;  /* 0x000000ff04ff7812 */ /* 0x000fda000780c0ff */
[----:B------:R-:W-:Y:S05]  /*c100*/  @P0 BRA `(.L_x_306) ;  /* 0xfffffff400380947 */ /* 0x000fea000383ffff */
[----:B------:R-:W-:Y:S05]  /*c110*/  BSYNC B0 ;  /* 0x0000000000007941 */ /* 0x000fea0003800000 */
.L_x_295:
[----:B------:R-:W-:-:S03]  /*c120*/  UMOV UR8, 0xffffffff ;  /* 0xffffffff00087882 */ /* 0x000fc60000000000 */
[----:B------:R-:W-:Y:S05]  /*c130*/  BRA.DIV UR8, `(.L_x_307) ;  /* 0x0000000608c87947 */ /* 0x000fea000b800000 */
[----:B------:R-:W-:-:S13]  /*c140*/  ELECT P6, URZ, PT ;  /* 0x00000000003f782f */ /* 0x000fda00038c0000 */
.L_x_326:
[----:B------:R-:W-:Y:S04]  /*c150*/  BSSY B0, `(.L_x_308) ;  /* 0x0000058000007945 */ /* 0x000fe80003800000 */
[----:B------:R-:W-:Y:S05]  /*c160*/  @!P6 BRA `(.L_x_309) ;  /* 0x000000040058e947 */ /* 0x000fea0003800000 */
[----:B------:R-:W-:-:S04]  /*c170*/  LOP3.LUT R19, R19, 0x2, RZ, 0xfc, !PT ;  /* 0x0000000213137812 */ /* 0x000fc800078efcff */
[----:B------:R-:W-:-:S13]  /*c180*/  ISETP.NE.AND P0, PT, R19, 0x3, PT ;  /* 0x000000031300780c */ /* 0x000fda0003f05270 */
[----:B------:R-:W-:Y:S05]  /*c190*/  @!P0 BRA `(.L_x_310) ;  /* 0x0000000000048947 */ /* 0x000fea0003800000 */
[----:B------:R-:W-:Y:S01]  /*c1a0*/  BPT.TRAP 0x1 ;  /* 0x000000040000795c */ /* 0x000fe20000300000 */
.L_x_310:
[----:B------:R-:W0:Y:S01]  /*c1b0*/  S2R R3, SR_CgaCtaId ;  /* 0x0000000000037919 */ /* 0x000e220000008800 */
[----:B------:R-:W-:-:S04]  /*c1c0*/  MOV R2, 0x400 ;  /* 0x0000040000027802 */ /* 0x000fc80000000f00 */
[----:B0-----:R-:W-:Y:S02]  /*c1d0*/  LEA R3, R3, R2, 0x18 ;  /* 0x0000000203037211 */ /* 0x001fe400078ec0ff */
[----:B------:R-:W-:-:S03]  /*c1e0*/  SHF.L.U32 R2, R0, 0x1f, RZ ;  /* 0x0000001f00027819 */ /* 0x000fc600000006ff */
[----:B------:R-:W-:-:S04]  /*c1f0*/  VIADD R3, R3, 0x48 ;  /* 0x0000004803037836 */ /* 0x000fc80000000000 */
[C---:B------:R-:W-:Y:S02]  /*c200*/  IMAD R7, R12.reuse, 0x8, R3 ;  /* 0x000000080c077824 */ /* 0x040fe400078e0203 */
[----:B------:R-:W-:Y:S02]  /*c210*/  VIADD R12, R12, 0x1 ;  /* 0x000000010c0c7836 */ /* 0x000fe40000000000 */
[----:B------:R-:W0:Y:S03]  /*c220*/  SYNCS.PHASECHK.TRANS64.TRYWAIT P0, [R7+URZ], R2 ;  /* 0x00000002070075a7 */ /* 0x000e26000800017f */
[----:B------:R-:W-:-:S04]  /*c230*/  ISETP.NE.AND P1, PT, R12, 0x9, PT ;  /* 0x000000090c00780c */ /* 0x000fc80003f25270 */
[----:B------:R-:W-:Y:S02]  /*c240*/  SEL R5, RZ, 0x1, P1 ;  /* 0x00000001ff057807 */ /* 0x000fe40000800000 */
[----:B------:R-:W-:Y:S02]  /*c250*/  SEL R12, R12, RZ, P1 ;  /* 0x000000ff0c0c7207 */ /* 0x000fe40000800000 */
[----:B------:R-:W-:-:S03]  /*c260*/  LOP3.LUT R5, R0, R5, RZ, 0x3c, !PT ;  /* 0x0000000500057212 */ /* 0x000fc600078e3cff */
[----:B------:R-:W-:Y:S01]  /*c270*/  IMAD R9, R12, 0x8, R3 ;  /* 0x000000080c097824 */ /* 0x000fe200078e0203 */
[----:B------:R-:W-:Y:S01]  /*c280*/  SHF.L.U32 R4, R5, 0x1f, RZ ;  /* 0x0000001f05047819 */ /* 0x000fe200000006ff */
[----:B0-----:R-:W-:Y:S06]  /*c290*/  @!P0 BRA `(.L_x_311) ;  /* 0x0000000400908947 */ /* 0x001fec0003800000 */
.L_x_327:
[----:B------:R-:W1:Y:S01]  /*c2a0*/  SYNCS.PHASECHK.TRANS64.TRYWAIT P0, [R9+URZ], R4 ;  /* 0x00000004090075a7 */ /* 0x000e62000800017f */
[----:B------:R-:W-:-:S05]  /*c2b0*/  VIADD R0, R12, 0x1 ;  /* 0x000000010c007836 */ /* 0x000fca0000000000 */
[----:B------:R-:W-:-:S04]  /*c2c0*/  ISETP.NE.AND P1, PT, R0, 0x9, PT ;  /* 0x000000090000780c */ /* 0x000fc80003f25270 */
[----:B0-----:R-:W-:Y:S02]  /*c2d0*/  SEL R2, RZ, 0x1, P1 ;  /* 0x00000001ff027807 */ /* 0x001fe40000800000 */
[----:B------:R-:W-:Y:S02]  /*c2e0*/  SEL R0, R0, RZ, P1 ;  /* 0x000000ff00007207 */ /* 0x000fe40000800000 */
[----:B------:R-:W-:-:S03]  /*c2f0*/  LOP3.LUT R7, R5, R2, RZ, 0x3c, !PT ;  /* 0x0000000205077212 */ /* 0x000fc600078e3cff */
[----:B------:R-:W-:Y:S01]  /*c300*/  IMAD R6, R0, 0x8, R3 ;  /* 0x0000000800067824 */ /* 0x000fe200078e0203 */
[----:B------:R-:W-:Y:S01]  /*c310*/  SHF.L.U32 R5, R7, 0x1f, RZ ;  /* 0x0000001f07057819 */ /* 0x000fe200000006ff */
[----:B-1----:R-:W-:Y:S06]  /*c320*/  @!P0 BRA `(.L_x_312) ;  /* 0x0000000400808947 */ /* 0x002fec0003800000 */
.L_x_328:
[----:B------:R-:W1:Y:S01]  /*c330*/  SYNCS.PHASECHK.TRANS64.TRYWAIT P0, [R6+URZ], R5 ;  /* 0x00000005060075a7 */ /* 0x000e62000800017f */
[----:B------:R-:W-:-:S05]  /*c340*/  VIADD R0, R0, 0x1 ;  /* 0x0000000100007836 */ /* 0x000fca0000000000 */
[----:B------:R-:W-:-:S04]  /*c350*/  ISETP.NE.AND P1, PT, R0, 0x9, PT ;  /* 0x000000090000780c */ /* 0x000fc80003f25270 */
[----:B------:R-:W-:Y:S02]  /*c360*/  SEL R2, RZ, 0x1, P1 ;  /* 0x00000001ff027807 */ /* 0x000fe40000800000 */
[----:B------:R-:W-:Y:S02]  /*c370*/  SEL R0, R0, RZ, P1 ;  /* 0x000000ff00007207 */ /* 0x000fe40000800000 */
[----:B------:R-:W-:Y:S02]  /*c380*/  LOP3.LUT R7, R7, R2, RZ, 0x3c, !PT ;  /* 0x0000000207077212 */ /* 0x000fe400078e3cff */
[----:B0-----:R-:W-:Y:S02]  /*c390*/  LEA R9, R0, R3, 0x3 ;  /* 0x0000000300097211 */ /* 0x001fe400078e18ff */
[----:B------:R-:W-:Y:S01]  /*c3a0*/  SHF.L.U32 R4, R7, 0x1f, RZ ;  /* 0x0000001f07047819 */ /* 0x000fe200000006ff */
[----:B-1----:R-:W-:Y:S06]  /*c3b0*/  @!P0 BRA `(.L_x_313) ;  /* 0x0000000400708947 */ /* 0x002fec0003800000 */
.L_x_329:
[----:B------:R-:W1:Y:S01]  /*c3c0*/  SYNCS.PHASECHK.TRANS64.TRYWAIT P0, [R9+URZ], R4 ;  /* 0x00000004090075a7 */ /* 0x000e62000800017f */
[----:B------:R-:W-:-:S05]  /*c3d0*/  VIADD R0, R0, 0x1 ;  /* 0x0000000100007836 */ /* 0x000fca0000000000 */
[----:B------:R-:W-:-:S04]  /*c3e0*/  ISETP.NE.AND P1, PT, R0, 0x9, PT ;  /* 0x000000090000780c */ /* 0x000fc80003f25270 */
[----:B------:R-:W-:Y:S02]  /*c3f0*/  SEL R2, RZ, 0x1, P1 ;  /* 0x00000001ff027807 */ /* 0x000fe40000800000 */
[----:B------:R-:W-:Y:S02]  /*c400*/  SEL R0, R0, RZ, P1 ;  /* 0x000000ff00007207 */ /* 0x000fe40000800000 */
[----:B------:R-:W-:-:S03]  /*c410*/  LOP3.LUT R7, R7, R2, RZ, 0x3c, !PT ;  /* 0x0000000207077212 */ /* 0x000fc600078e3cff */
[----:B0-----:R-:W-:Y:S01]  /*c420*/  IMAD R6, R0, 0x8, R3 ;  /* 0x0000000800067824 */ /* 0x001fe200078e0203 */
[----:B------:R-:W-:Y:S01]  /*c430*/  SHF.L.U32 R5, R7, 0x1f, RZ ;  /* 0x0000001f07057819 */ /* 0x000fe200000006ff */
[----:B-1----:R-:W-:Y:S06]  /*c440*/  @!P0 BRA `(.L_x_314) ;  /* 0x0000000400608947 */ /* 0x002fec0003800000 */
.L_x_330:
        /* <DEDUP_REMOVED lines=9> */
.L_x_331:
        /* <DEDUP_REMOVED lines=9> */
.L_x_332:
        /* <DEDUP_REMOVED lines=9> */
.L_x_333:
[----:B------:R-:W1:Y:S01]  /*c600*/  SYNCS.PHASECHK.TRANS64.TRYWAIT P0, [R9+URZ], R4 ;  /* 0x00000004090075a7 */ /* 0x000e62000800017f */
[----:B------:R-:W-:-:S05]  /*c610*/  VIADD R0, R0, 0x1 ;  /* 0x0000000100007836 */ /* 0x000fca0000000000 */
[----:B------:R-:W-:-:S04]  /*c620*/  ISETP.NE.AND P1, PT, R0, 0x9, PT ;  /* 0x000000090000780c */ /* 0x000fc80003f25270 */
[----:B------:R-:W-:Y:S02]  /*c630*/  SEL R2, RZ, 0x1, P1 ;  /* 0x00000001ff027807 */ /* 0x000fe40000800000 */
[----:B------:R-:W-:Y:S02]  /*c640*/  SEL R0, R0, RZ, P1 ;  /* 0x000000ff00007207 */ /* 0x000fe40000800000 */
[----:B------:R-:W-:Y:S01]  /*c650*/  LOP3.LUT R2, R7, R2, RZ, 0x3c, !PT ;  /* 0x0000000207027212 */ /* 0x000fe200078e3cff */
[----:B-1----:R-:W-:Y:S06]  /*c660*/  @!P0 BRA `(.L_x_318) ;  /* 0x0000000400288947 */ /* 0x002fec0003800000 */
.L_x_334:
[----:B------:R-:W-:Y:S01]  /*c670*/  IMAD R3, R0, 0x8, R3 ;  /* 0x0000000800037824 */ /* 0x000fe200078e0203 */
[----:B------:R-:W-:-:S07]  /*c680*/  SHF.L.U32 R0, R2, 0x1f, RZ ;  /* 0x0000001f02007819 */ /* 0x000fce00000006ff */
.L_x_319:
[----:B--2---:R2:W3:Y:S02]  /*c690*/  SYNCS.PHASECHK.TRANS64.TRYWAIT P0, [R3+URZ], R0 ;  /* 0x00000000030075a7 */ /* 0x0044e4000800017f */
[----:B---3--:R-:W-:Y:S05]  /*c6a0*/  @!P0 NANOSLEEP.SYNCS 0x989680 ;  /* 0x009896800000895d */ /* 0x008fea0003900000 */
[----:B------:R-:W3:Y:S02]  /*c6b0*/  @!P0 SYNCS.PHASECHK.TRANS64 P0, [R3+URZ], R0 ;  /* 0x00000000030085a7 */ /* 0x000ee4000800007f */
[----:B---3--:R-:W-:Y:S05]  /*c6c0*/  @!P0 BRA `(.L_x_319) ;  /* 0xfffffffc00f08947 */ /* 0x008fea000383ffff */
.L_x_309:
[----:B------:R-:W-:Y:S05]  /*c6d0*/  BSYNC B0 ;  /* 0x0000000000007941 */ /* 0x000fea0003800000 */
.L_x_308:
[----:B------:R-:W-:Y:S05]  /*c6e0*/  EXIT ;  /* 0x000000000000794d */ /* 0x000fea0003800000 */
.L_x_22:
[----:B----4-:R4:W0:Y:S02]  /*c6f0*/  SYNCS.PHASECHK.TRANS64.TRYWAIT P1, [R3+URZ], R0 ;  /* 0x00000000030075a7 */ /* 0x010824000802017f */
[----:B0-----:R-:W-:Y:S05]  /*c700*/  @!P1 NANOSLEEP.SYNCS 0x989680 ;  /* 0x009896800000995d */ /* 0x001fea0003900000 */
[----:B------:R-:W0:Y:S02]  /*c710*/  @!P1 SYNCS.PHASECHK.TRANS64 P1, [R3+URZ], R0 ;  /* 0x00000000030095a7 */ /* 0x000e24000802007f */
[----:B0-----:R-:W-:Y:S05]  /*c720*/  @!P1 BRA `(.L_x_22) ;  /* 0xfffffffc00f09947 */ /* 0x001fea000383ffff */
[----:B------:R-:W-:Y:S05]  /*c730*/  BRA `(.L_x_21) ;  /* 0xffffff4c00b47947 */ /* 0x000fea000383ffff */
.L_x_27:
[----:B-1----:R1:W3:Y:S02]  /*c740*/  SYNCS.PHASECHK.TRANS64.TRYWAIT P1, [R5+URZ], R4 ;  /* 0x00000004050075a7 */ /* 0x0022e4000802017f */
[----:B---3--:R-:W-:Y:S05]  /*c750*/  @!P1 NANOSLEEP.SYNCS 0x989680 ;  /* 0x009896800000995d */ /* 0x008fea0003900000 */
[----:B------:R-:W3:Y:S02]  /*c760*/  @!P1 SYNCS.PHASECHK.TRANS64 P1, [R5+URZ], R4 ;  /* 0x00000004050095a7 */ /* 0x000ee4000802007f */
[----:B---3--:R-:W-:Y:S05]  /*c770*/  @!P1 BRA `(.L_x_27) ;  /* 0xfffffffc00f09947 */ /* 0x008fea000383ffff */
[----:B------:R-:W-:Y:S05]  /*c780*/  BRA `(.L_x_26) ;  /* 0xffffff5000947947 */ /* 0x000fea000383ffff */
.L_x_296:
[----:B------:R-:W-:Y:S01]  /*c790*/  BSSY B1, `(.L_x_320) ;  /* 0x0000006000017945 */ /* 0x000fe20003800000 */
[----:B------:R-:W-:-:S07]  /*c7a0*/  IMAD.MOV.U32 R15, RZ, RZ, -0x1 ;  /* 0xffffffffff0f7424 */ /* 0x000fce00078e00ff */
[----:B------:R-:W-:Y:S05]  /*c7b0*/  WARPSYNC.COLLECTIVE R15, `(.L_x_321) ;  /* 0x000000000f0c7348 */ /* 0x000fea0003c00000 */
[----:B------:R-:W-:Y:S02]  /*c7c0*/  ELECT P6, UR62, PT ;  /* 0x00000000003e782f */ /* 0x000fe400038c0000 */
[----:B------:R-:W-:Y:S01]  /*c7d0*/  MOV R14, UR62 ;  /* 0x0000003e000e7c02 */ /* 0x000fe20008000f00 */
[----:B------:R-:W-:Y:S10]  /*c7e0*/  ENDCOLLECTIVE ;  /* 0x000000000000791b */ /* 0x000ff40003800000 */
.L_x_321:
[----:B------:R-:W-:Y:S05]  /*c7f0*/  BSYNC B1 ;  /* 0x0000000000017941 */ /* 0x000fea0003800000 */
.L_x_320:
[----:B------:R-:W-:Y:S05]  /*c800*/  BRA `(.L_x_322) ;  /* 0xffffffec00847947 */ /* 0x000fea000383ffff */
.L_x_299:
[----:B0-----:R0:W1:Y:S02]  /*c810*/  SYNCS.PHASECHK.TRANS64.TRYWAIT P0, [R14+URZ+0x48], R7 ;  /* 0x000048070e0075a7 */ /* 0x001064000800017f */
[----:B-1----:R-:W-:Y:S05]  /*c820*/  @!P0 NANOSLEEP.SYNCS 0x989680 ;  /* 0x009896800000895d */ /* 0x002fea0003900000 */
[----:B------:R-:W1:Y:S02]  /*c830*/  @!P0 SYNCS.PHASECHK.TRANS64 P0, [R14+URZ+0x48], R7 ;  /* 0x000048070e0085a7 */ /* 0x000e64000800007f */
[----:B-1----:R-:W-:Y:S05]  /*c840*/  @!P0 BRA `(.L_x_299) ;  /* 0xfffffffc00f08947 */ /* 0x002fea000383ffff */
[----:B------:R-:W-:Y:S05]  /*c850*/  BRA `(.L_x_323) ;  /* 0xffffffec00c07947 */ /* 0x000fea000383ffff */
.L_x_307:
[----:B------:R-:W-:Y:S01]  /*c860*/  BSSY B0, `(.L_x_324) ;  /* 0x0000006000007945 */ /* 0x000fe20003800000 */
[----:B------:R-:W-:-:S07]  /*c870*/  IMAD.MOV.U32 R15, RZ, RZ, -0x1 ;  /* 0xffffffffff0f7424 */ /* 0x000fce00078e00ff */
[----:B------:R-:W-:Y:S05]  /*c880*/  WARPSYNC.COLLECTIVE R15, `(.L_x_325) ;  /* 0x000000000f0c7348 */ /* 0x000fea0003c00000 */
[----:B------:R-:W-:Y:S02]  /*c890*/  ELECT P6, UR62, PT ;  /* 0x00000000003e782f */ /* 0x000fe400038c0000 */
[----:B------:R-:W-:Y:S01]  /*c8a0*/  MOV R14, UR62 ;  /* 0x0000003e000e7c02 */ /* 0x000fe20008000f00 */
[----:B------:R-:W-:Y:S10]  /*c8b0*/  ENDCOLLECTIVE ;  /* 0x000000000000791b */ /* 0x000ff40003800000 */
.L_x_325:
[----:B------:R-:W-:Y:S05]  /*c8c0*/  BSYNC B0 ;  /* 0x0000000000007941 */ /* 0x000fea0003800000 */
.L_x_324:
[----:B------:R-:W-:Y:S05]  /*c8d0*/  BRA `(.L_x_326) ;  /* 0xfffffff8001c7947 */ /* 0x000fea000383ffff */
.L_x_311:
[----:B0-----:R0:W1:Y:S02]  /*c8e0*/  SYNCS.PHASECHK.TRANS64.TRYWAIT P0, [R7+URZ], R2 ;  /* 0x00000002070075a7 */ /* 0x001064000800017f */
[----:B-1----:R-:W-:Y:S05]  /*c8f0*/  @!P0 NANOSLEEP.SYNCS 0x989680 ;  /* 0x009896800000895d */ /* 0x002fea0003900000 */
[----:B------:R-:W1:Y:S02]  /*c900*/  @!P0 SYNCS.PHASECHK.TRANS64 P0, [R7+URZ], R2 ;  /* 0x00000002070085a7 */ /* 0x000e64000800007f */
[----:B-1----:R-:W-:Y:S05]  /*c910*/  @!P0 BRA `(.L_x_311) ;  /* 0xfffffffc00f08947 */ /* 0x002fea000383ffff */
[----:B------:R-:W-:Y:S05]  /*c920*/  BRA `(.L_x_327) ;  /* 0xfffffff8005c7947 */ /* 0x000fea000383ffff */
.L_x_312:
[----:B0-----:R0:W1:Y:S02]  /*c930*/  SYNCS.PHASECHK.TRANS64.TRYWAIT P0, [R9+URZ], R4 ;  /* 0x00000004090075a7 */ /* 0x001064000800017f */
[----:B-1----:R-:W-:Y:S05]  /*c940*/  @!P0 NANOSLEEP.SYNCS 0x989680 ;  /* 0x009896800000895d */ /* 0x002fea0003900000 */
[----:B------:R-:W1:Y:S02]  /*c950*/  @!P0 SYNCS.PHASECHK.TRANS64 P0, [R9+URZ], R4 ;  /* 0x00000004090085a7 */ /* 0x000e64000800007f */
[----:B-1----:R-:W-:Y:S05]  /*c960*/  @!P0 BRA `(.L_x_312) ;  /* 0xfffffffc00f08947 */ /* 0x002fea000383ffff */
[----:B------:R-:W-:Y:S05]  /*c970*/  BRA `(.L_x_328) ;  /* 0xfffffff8006c7947 */ /* 0x000fea000383ffff */
.L_x_313:
[----:B0-----:R0:W1:Y:S02]  /*c980*/  SYNCS.PHASECHK.TRANS64.TRYWAIT P0, [R6+URZ], R5 ;  /* 0x00000005060075a7 */ /* 0x001064000800017f */
[----:B-1----:R-:W-:Y:S05]  /*c990*/  @!P0 NANOSLEEP.SYNCS 0x989680 ;  /* 0x009896800000895d */ /* 0x002fea0003900000 */
[----:B------:R-:W1:Y:S02]  /*c9a0*/  @!P0 SYNCS.PHASECHK.TRANS64 P0, [R6+URZ], R5 ;  /* 0x00000005060085a7 */ /* 0x000e64000800007f */
[----:B-1----:R-:W-:Y:S05]  /*c9b0*/  @!P0 BRA `(.L_x_313) ;  /* 0xfffffffc00f08947 */ /* 0x002fea000383ffff */
[----:B------:R-:W-:Y:S05]  /*c9c0*/  BRA `(.L_x_329) ;  /* 0xfffffff8007c7947 */ /* 0x000fea000383ffff */
.L_x_314:
[----:B0-----:R0:W1:Y:S02]  /*c9d0*/  SYNCS.PHASECHK.TRANS64.TRYWAIT P0, [R9+URZ], R4 ;  /* 0x00000004090075a7 */ /* 0x001064000800017f */
[----:B-1----:R-:W-:Y:S05]  /*c9e0*/  @!P0 NANOSLEEP.SYNCS 0x989680 ;  /* 0x009896800000895d */ /* 0x002fea0003900000 */
[----:B------:R-:W1:Y:S02]  /*c9f0*/  @!P0 SYNCS.PHASECHK.TRANS64 P0, [R9+URZ], R4 ;  /* 0x00000004090085a7 */ /* 0x000e64000800007f */
[----:B-1----:R-:W-:Y:S05]  /*ca00*/  @!P0 BRA `(.L_x_314) ;  /* 0xfffffffc00f08947 */ /* 0x002fea000383ffff */
[----:B------:R-:W-:Y:S05]  /*ca10*/  BRA `(.L_x_330) ;  /* 0xfffffff8008c7947 */ /* 0x000fea000383ffff */
.L_x_315:
[----:B0-----:R0:W1:Y:S02]  /*ca20*/  SYNCS.PHASECHK.TRANS64.TRYWAIT P0, [R6+URZ], R5 ;  /* 0x00000005060075a7 */ /* 0x001064000800017f */
[----:B-1----:R-:W-:Y:S05]  /*ca30*/  @!P0 NANOSLEEP.SYNCS 0x989680 ;  /* 0x009896800000895d */ /* 0x002fea0003900000 */
[----:B------:R-:W1:Y:S02]  /*ca40*/  @!P0 SYNCS.PHASECHK.TRANS64 P0, [R6+URZ], R5 ;  /* 0x00000005060085a7 */ /* 0x000e64000800007f */
[----:B-1----:R-:W-:Y:S05]  /*ca50*/  @!P0 BRA `(.L_x_315) ;  /* 0xfffffffc00f08947 */ /* 0x002fea000383ffff */
[----:B------:R-:W-:Y:S05]  /*ca60*/  BRA `(.L_x_331) ;  /* 0xfffffff8009c7947 */ /* 0x000fea000383ffff */
.L_x_316:
[----:B0-----:R0:W1:Y:S02]  /*ca70*/  SYNCS.PHASECHK.TRANS64.TRYWAIT P0, [R9+URZ], R4 ;  /* 0x00000004090075a7 */ /* 0x001064000800017f */
[----:B-1----:R-:W-:Y:S05]  /*ca80*/  @!P0 NANOSLEEP.SYNCS 0x989680 ;  /* 0x009896800000895d */ /* 0x002fea0003900000 */
[----:B------:R-:W1:Y:S02]  /*ca90*/  @!P0 SYNCS.PHASECHK.TRANS64 P0, [R9+URZ], R4 ;  /* 0x00000004090085a7 */ /* 0x000e64000800007f */
[----:B-1----:R-:W-:Y:S05]  /*caa0*/  @!P0 BRA `(.L_x_316) ;  /* 0xfffffffc00f08947 */ /* 0x002fea000383ffff */
[----:B------:R-:W-:Y:S05]  /*cab0*/  BRA `(.L_x_332) ;  /* 0xfffffff800ac7947 */ /* 0x000fea000383ffff */
.L_x_317:
[----:B0-----:R0:W1:Y:S02]  /*cac0*/  SYNCS.PHASECHK.TRANS64.TRYWAIT P0, [R6+URZ], R5 ;  /* 0x00000005060075a7 */ /* 0x001064000800017f */
[----:B-1----:R-:W-:Y:S05]  /*cad0*/  @!P0 NANOSLEEP.SYNCS 0x989680 ;  /* 0x009896800000895d */ /* 0x002fea0003900000 */
[----:B------:R-:W1:Y:S02]  /*cae0*/  @!P0 SYNCS.PHASECHK.TRANS64 P0, [R6+URZ], R5 ;  /* 0x00000005060085a7 */ /* 0x000e64000800007f */
[----:B-1----:R-:W-:Y:S05]  /*caf0*/  @!P0 BRA `(.L_x_317) ;  /* 0xfffffffc00f08947 */ /* 0x002fea000383ffff */
[----:B------:R-:W-:Y:S05]  /*cb00*/  BRA `(.L_x_333) ;  /* 0xfffffff800bc7947 */ /* 0x000fea000383ffff */
.L_x_318:
[----:B-1----:R1:W2:Y:S02]  /*cb10*/  SYNCS.PHASECHK.TRANS64.TRYWAIT P0, [R9+URZ], R4 ;  /* 0x00000004090075a7 */ /* 0x0022a4000800017f */
[----:B--2---:R-:W-:Y:S05]  /*cb20*/  @!P0 NANOSLEEP.SYNCS 0x989680 ;  /* 0x009896800000895d */ /* 0x004fea0003900000 */
[----:B------:R-:W2:Y:S02]  /*cb30*/  @!P0 SYNCS.PHASECHK.TRANS64 P0, [R9+URZ], R4 ;  /* 0x00000004090085a7 */ /* 0x000ea4000800007f */
[----:B--2---:R-:W-:Y:S05]  /*cb40*/  @!P0 BRA `(.L_x_318) ;  /* 0xfffffffc00f08947 */ /* 0x004fea000383ffff */
[----:B------:R-:W-:Y:S05]  /*cb50*/  BRA `(.L_x_334) ;  /* 0xfffffff800c47947 */ /* 0x000fea000383ffff */
.L_x_335:
[----:B------:R-:W-:-:S00]  /*cb60*/  BRA `(.L_x_335) ;  /* 0xfffffffc00fc7947 */ /* 0x000fc0000383ffff */
[----:B------:R-:W-:-:S00]  /*cb70*/  NOP ;  /* 0x0000000000007918 */ /* 0x000fc00000000000 */
        /* <DEDUP_REMOVED lines=8> */
.L_x_336:


//--------------------- .nv.global.init           --------------------------
	.section	.nv.global.init,"aw",@progbits
.nv.global.init:
	.type		$str$22,@object
	.size		$str$22,($str$23 - $str$22)
$str$22:
        /*0000*/ 	.byte	0x6b, 0x5f, 0x74, 0x69, 0x6c, 0x65, 0x5f, 0x63, 0x6f, 0x75, 0x6e, 0x74, 0x20, 0x3e, 0x3d, 0x20
        /*0010*/ 	.byte	0x31, 0x00
	.type		$str$23,@object
	.size		$str$23,(__unnamed_1 - $str$23)
$str$23:
        /*0012*/ 	.byte	0x2f, 0x74, 0x6d, 0x70, 0x2f, 0x63, 0x75, 0x74, 0x6c, 0x61, 0x73, 0x73, 0x5f, 0x73, 0x77, 0x65
        /*0022*/ 	.byte	0x65, 0x70, 0x5f, 0x73, 0x72, 0x63, 0x2f, 0x69, 0x6e, 0x63, 0x6c, 0x75, 0x64, 0x65, 0x2f, 0x63
        /*0032*/ 	.byte	0x75, 0x74, 0x6c, 0x61, 0x73, 0x73, 0x2f, 0x67, 0x65, 0x6d, 0x6d, 0x2f, 0x63, 0x6f, 0x6c, 0x6c
        /*0042*/ 	.byte	0x65, 0x63, 0x74, 0x69, 0x76, 0x65, 0x2f, 0x73, 0x6d, 0x39, 0x30, 0x5f, 0x6d, 0x6d, 0x61, 0x5f
        /*0052*/ 	.byte	0x74, 0x6d, 0x61, 0x5f, 0x67, 0x6d, 0x6d, 0x61, 0x5f, 0x73, 0x73, 0x5f, 0x77, 0x61, 0x72, 0x70
        /*0062*/ 	.byte	0x73, 0x70, 0x65, 0x63, 0x69, 0x61, 0x6c, 0x69, 0x7a, 0x65, 0x64, 0x2e, 0x68, 0x70, 0x70, 0x00
	.type		__unnamed_1,@object
	.size		__unnamed_1,(.L_0 - __unnamed_1)
__unnamed_1:
        /*0072*/ 	.byte	0x76, 0x6f, 0x69, 0x64, 0x20, 0x63, 0x75, 0x74, 0x6c, 0x61, 0x73, 0x73, 0x3a, 0x3a, 0x67, 0x65
        /* <DEDUP_REMOVED lines=181> */
        /*0bd2*/ 	.byte	0x3a, 0x69, 0x64, 0x65, 0x6e, 0x74, 0x69, 0x74, 0x79, 0x5d, 0x00
.L_0:


//--------------------- .nv.shared._ZN7cutlass13device_kernelINS_4gemm6kernel13GemmUniversalIN4cute5tupleIJiiiiEEENS1_10collective13CollectiveMmaINS1_34MainloopSm90TmaGmmaWarpSpecializedILi9ENS5_IJNS4_1CILi4EEENSA_ILi2EEENSA_ILi1EEEEEENS1_35KernelTmaWarpSpecializedCooperativeEEENS5_IJNSA_ILi256EEENSA_ILi128EEENSA_ILi32EEEEEENS_10bfloat16_tENS5_IJlSD_lEEESL_SM_NS4_8TiledMMAINS4_8MMA_AtomIJNS4_4SM904GMMA28MMA_64x128x16_F32BF16BF16_SSILNSQ_5MajorE0ELSS_0ELNSQ_7ScaleInE1ELST_1EEEEEENS4_6LayoutINS5_IJSC_SD_SD_EEENS5_IJSD_NSA_ILi0EEESY_EEEEENS5_IJNS4_10UnderscoreES11_S11_EEEEENS4_23SM90_TMA_LOAD_MULTICASTENS4_14ComposedLayoutINS4_7SwizzleILi2ELi4ELi3EEENS4_18smem_ptr_flag_bitsILi16EEENSW_INS5_IJNSA_ILi8EEESJ_EEENS5_IJSJ_SD_EEEEEEEvNS4_8identityES14_S1E_vS1F_EENS_8epilogue10collective6detail29Sm90TmaWarpSpecializedAdapterINS1I_15DefaultEpilogueISL_SM_SM_NS1H_6thread17LinearCombinationISL_Li1EffLNS1M_9ScaleType4KindE0ELNS_15FloatRoundStyleE2ESL_EENS1_15EpilogueDefaultEEEEEvvEEEEvNT_6ParamsE --------------------------
	.section	.nv.shared._ZN7cutlass13device_kernelINS_4gemm6kernel13GemmUniversalIN4cute5tupleIJiiiiEEENS1_10collective13CollectiveMmaINS1_34MainloopSm90TmaGmmaWarpSpecializedILi9ENS5_IJNS4_1CILi4EEENSA_ILi2EEENSA_ILi1EEEEEENS1_35KernelTmaWarpSpecializedCooperativeEEENS5_IJNSA_ILi256EEENSA_ILi128EEENSA_ILi32EEEEEENS_10bfloat16_tENS5_IJlSD_lEEESL_SM_NS4_8TiledMMAINS4_8MMA_AtomIJNS4_4SM904GMMA28MMA_64x128x16_F32BF16BF16_SSILNSQ_5MajorE0ELSS_0ELNSQ_7ScaleInE1ELST_1EEEEEENS4_6LayoutINS5_IJSC_SD_SD_EEENS5_IJSD_NSA_ILi0EEESY_EEEEENS5_IJNS4_10UnderscoreES11_S11_EEEEENS4_23SM90_TMA_LOAD_MULTICASTENS4_14ComposedLayoutINS4_7SwizzleILi2ELi4ELi3EEENS4_18smem_ptr_flag_bitsILi16EEENSW_INS5_IJNSA_ILi8EEESJ_EEENS5_IJSJ_SD_EEEEEEEvNS4_8identityES14_S1E_vS1F_EENS_8epilogue10collective6detail29Sm90TmaWarpSpecializedAdapterINS1I_15DefaultEpilogueISL_SM_SM_NS1H_6thread17LinearCombinationISL_Li1EffLNS1M_9ScaleType4KindE0ELNS_15FloatRoundStyleE2ESL_EENS1_15EpilogueDefaultEEEEEvvEEEEvNT_6ParamsE,"aw",@nobits
	.sectionflags	@""
	.align	16
	.zero		1024


//--------------------- .nv.shared.reserved.0     --------------------------
	.section	.nv.shared.reserved.0,"aw",@nobits
	.weak		__nv_reservedSMEM_offset_0_alias
	.size		__nv_reservedSMEM_offset_0_alias, 0, 0
	.other		__nv_reservedSMEM_offset_0_alias,@"STO_CUDA_RESERVED_SHARED STV_DEFAULT"
__nv_reservedSMEM_offset_0_alias:
	.zero		0


//--------------------- .nv.global                --------------------------
	.section	.nv.global,"aw",@nobits
.nv.global:
	.type		_ZN40_INTERNAL_ea7ed957_4_k_cu_59450bc9_244904cute1_E,@object
	.size		_ZN40_INTERNAL_ea7ed957_4_k_cu_59450bc9_244904cute1_E,(_ZN40_INTERNAL_ea7ed957_4_k_cu_59450bc9_244904cuda3std3__45__cpo6cbeginE - _ZN40_INTERNAL_ea7ed957_4_k_cu_59450bc9_244904cute1_E)
_ZN40_INTERNAL_ea7ed957_4_k_cu_59450bc9_244904cute1_E:
	.zero		1
	.type		_ZN40_INTERNAL_ea7ed957_4_k_cu_59450bc9_244904cuda3std3__45__cpo6cbeginE,@object
	.size		_ZN40_INTERNAL_ea7ed957_4_k_cu_59450bc9_244904cuda3std3__45__cpo6cbeginE,(_ZN40_INTERNAL_ea7ed957_4_k_cu_59450bc9_244904cuda3std3__48in_placeE - _ZN40_INTERNAL_ea7ed957_4_k_cu_59450bc9_244904cuda3std3__45__cpo6cbeginE)
_ZN40_INTERNAL_ea7ed957_4_k_cu_59450bc9_244904cuda3std3__45__cpo6cbeginE:
	.zero		1
	.type		_ZN40_INTERNAL_ea7ed957_4_k_cu_59450bc9_244904cuda3std3__48in_placeE,@object
	.size		_ZN40_INTERNAL_ea7ed957_4_k_cu_59450bc9_244904cuda3std3__48in_placeE,(_ZN40_INTERNAL_ea7ed957_4_k_cu_59450bc9_244904cuda3std6ranges3__45__cpo9iter_moveE - _ZN40_INTERNAL_ea7ed957_4_k_cu_59450bc9_244904cuda3std3__48in_placeE)
_ZN40_INTERNAL_ea7ed957_4_k_cu_59450bc9_244904cuda3std3__48in_placeE:
	.zero		1
	.type		_ZN40_INTERNAL_ea7ed957_4_k_cu_59450bc9_244904cuda3std6ranges3__45__cpo9iter_moveE,@object
	.size		_ZN40_INTERNAL_ea7ed957_4_k_cu_59450bc9_244904cuda3std6ranges3__45__cpo9iter_moveE,(_ZN40_INTERNAL_ea7ed957_4_k_cu_59450bc9_244904cuda3std3__45__cpo5beginE - _ZN40_INTERNAL_ea7ed957_4_k_cu_59450bc9_244904cuda3std6ranges3__45__cpo9iter_moveE)
_ZN40_INTERNAL_ea7ed957_4_k_cu_59450bc9_244904cuda3std6ranges3__45__cpo9iter_moveE:
	.zero		1
	.type		_ZN40_INTERNAL_ea7ed957_4_k_cu_59450bc9_244904cuda3std3__45__cpo5beginE,@object
	.size		_ZN40_INTERNAL_ea7ed957_4_k_cu_59450bc9_244904cuda3std3__45__cpo5beginE,(_ZN40_INTERNAL_ea7ed957_4_k_cu_59450bc9_244904cuda3std3__442_GLOBAL__N__ea7ed957_4_k_cu_59450bc9_244906ignoreE - _ZN40_INTERNAL_ea7ed957_4_k_cu_59450bc9_244904cuda3std3__45__cpo5beginE)
_ZN40_INTERNAL_ea7ed957_4_k_cu_59450bc9_244904cuda3std3__45__cpo5beginE:
	.zero		1
	.type		_ZN40_INTERNAL_ea7ed957_4_k_cu_59450bc9_244904cuda3std3__442_GLOBAL__N__ea7ed957_4_k_cu_59450bc9_244906ignoreE,@object
	.size		_ZN40_INTERNAL_ea7ed957_4_k_cu_59450bc9_244904cuda3std3__442_GLOBAL__N__ea7ed957_4_k_cu_59450bc9_244906ignoreE,(_ZN40_INTERNAL_ea7ed957_4_k_cu_59450bc9_244904cute7productE - _ZN40_INTERNAL_ea7ed957_4_k_cu_59450bc9_244904cuda3std3__442_GLOBAL__N__ea7ed957_4_k_cu_59450bc9_244906ignoreE)
_ZN40_INTERNAL_ea7ed957_4_k_cu_59450bc9_244904cuda3std3__442_GLOBAL__N__ea7ed957_4_k_cu_59450bc9_244906ignoreE:
	.zero		1
	.type		_ZN40_INTERNAL_ea7ed957_4_k_cu_59450bc9_244904cute7productE,@object
	.size		_ZN40_INTERNAL_ea7ed957_4_k_cu_59450bc9_244904cute7productE,(_ZN40_INTERNAL_ea7ed957_4_k_cu_59450bc9_244904cuda3std3__45__cpo3endE - _ZN40_INTERNAL_ea7ed957_4_k_cu_59450bc9_244904cute7productE)
_ZN40_INTERNAL_ea7ed957_4_k_cu_59450bc9_244904cute7productE:
	.zero		1
	.type		_ZN40_INTERNAL_ea7ed957_4_k_cu_59450bc9_244904cuda3std3__45__cpo3endE,@object
	.size		_ZN40_INTERNAL_ea7ed957_4_k_cu_59450bc9_244904cuda3std3__45__cpo3endE,(_ZN40_INTERNAL_ea7ed957_4_k_cu_59450bc9_244904cuda3std3__419piecewise_constructE - _ZN40_INTERNAL_ea7ed957_4_k_cu_59450bc9_244904cuda3std3__45__cpo3endE)
_ZN40_INTERNAL_ea7ed957_4_k_cu_59450bc9_244904cuda3std3__45__cpo3endE:
	.zero		1
	.type		_ZN40_INTERNAL_ea7ed957_4_k_cu_59450bc9_244904cuda3std3__419piecewise_constructE,@object
	.size		_ZN40_INTERNAL_ea7ed957_4_k_cu_59450bc9_244904cuda3std3__419piecewise_constructE,(_ZN40_INTERNAL_ea7ed957_4_k_cu_59450bc9_244904cuda3std3__45__cpo4cendE - _ZN40_INTERNAL_ea7ed957_4_k_cu_59450bc9_244904cuda3std3__419piecewise_constructE)
_ZN40_INTERNAL_ea7ed957_4_k_cu_59450bc9_244904cuda3std3__419piecewise_constructE:
	.zero		1
	.type		_ZN40_INTERNAL_ea7ed957_4_k_cu_59450bc9_244904cuda3std3__45__cpo4cendE,@object
	.size		_ZN40_INTERNAL_ea7ed957_4_k_cu_59450bc9_244904cuda3std3__45__cpo4cendE,(_ZN40_INTERNAL_ea7ed957_4_k_cu_59450bc9_244904cuda3std6ranges3__45__cpo4swapE - _ZN40_INTERNAL_ea7ed957_4_k_cu_59450bc9_244904cuda3std3__45__cpo4cendE)
_ZN40_INTERNAL_ea7ed957_4_k_cu_59450bc9_244904cuda3std3__45__cpo4cendE:
	.zero		1
	.type		_ZN40_INTERNAL_ea7ed957_4_k_cu_59450bc9_244904cuda3std6ranges3__45__cpo4swapE,@object
	.size		_ZN40_INTERNAL_ea7ed957_4_k_cu_59450bc9_244904cuda3std6ranges3__45__cpo4swapE,(.L_8 - _ZN40_INTERNAL_ea7ed957_4_k_cu_59450bc9_244904cuda3std6ranges3__45__cpo4swapE)
_ZN40_INTERNAL_ea7ed957_4_k_cu_59450bc9_244904cuda3std6ranges3__45__cpo4swapE:
	.zero		1
.L_8:


//--------------------- .nv.constant0._ZN7cutlass13device_kernelINS_4gemm6kernel13GemmUniversalIN4cute5tupleIJiiiiEEENS1_10collective13CollectiveMmaINS1_34MainloopSm90TmaGmmaWarpSpecializedILi9ENS5_IJNS4_1CILi4EEENSA_ILi2EEENSA_ILi1EEEEEENS1_35KernelTmaWarpSpecializedCooperativeEEENS5_IJNSA_ILi256EEENSA_ILi128EEENSA_ILi32EEEEEENS_10bfloat16_tENS5_IJlSD_lEEESL_SM_NS4_8TiledMMAINS4_8MMA_AtomIJNS4_4SM904GMMA28MMA_64x128x16_F32BF16BF16_SSILNSQ_5MajorE0ELSS_0ELNSQ_7ScaleInE1ELST_1EEEEEENS4_6LayoutINS5_IJSC_SD_SD_EEENS5_IJSD_NSA_ILi0EEESY_EEEEENS5_IJNS4_10UnderscoreES11_S11_EEEEENS4_23SM90_TMA_LOAD_MULTICASTENS4_14ComposedLayoutINS4_7SwizzleILi2ELi4ELi3EEENS4_18smem_ptr_flag_bitsILi16EEENSW_INS5_IJNSA_ILi8EEESJ_EEENS5_IJSJ_SD_EEEEEEEvNS4_8identityES14_S1E_vS1F_EENS_8epilogue10collective6detail29Sm90TmaWarpSpecializedAdapterINS1I_15DefaultEpilogueISL_SM_SM_NS1H_6thread17LinearCombinationISL_Li1EffLNS1M_9ScaleType4KindE0ELNS_15FloatRoundStyleE2ESL_EENS1_15EpilogueDefaultEEEEEvvEEEEvNT_6ParamsE --------------------------
	.section	.nv.constant0._ZN7cutlass13device_kernelINS_4gemm6kernel13GemmUniversalIN4cute5tupleIJiiiiEEENS1_10collective13CollectiveMmaINS1_34MainloopSm90TmaGmmaWarpSpecializedILi9ENS5_IJNS4_1CILi4EEENSA_ILi2EEENSA_ILi1EEEEEENS1_35KernelTmaWarpSpecializedCooperativeEEENS5_IJNSA_ILi256EEENSA_ILi128EEENSA_ILi32EEEEEENS_10bfloat16_tENS5_IJlSD_lEEESL_SM_NS4_8TiledMMAINS4_8MMA_AtomIJNS4_4SM904GMMA28MMA_64x128x16_F32BF16BF16_SSILNSQ_5MajorE0ELSS_0ELNSQ_7ScaleInE1ELST_1EEEEEENS4_6LayoutINS5_IJSC_SD_SD_EEENS5_IJSD_NSA_ILi0EEESY_EEEEENS5_IJNS4_10UnderscoreES11_S11_EEEEENS4_23SM90_TMA_LOAD_MULTICASTENS4_14ComposedLayoutINS4_7SwizzleILi2ELi4ELi3EEENS4_18smem_ptr_flag_bitsILi16EEENSW_INS5_IJNSA_ILi8EEESJ_EEENS5_IJSJ_SD_EEEEEEEvNS4_8identityES14_S1E_vS1F_EENS_8epilogue10collective6detail29Sm90TmaWarpSpecializedAdapterINS1I_15DefaultEpilogueISL_SM_SM_NS1H_6thread17LinearCombinationISL_Li1EffLNS1M_9ScaleType4KindE0ELNS_15FloatRoundStyleE2ESL_EENS1_15EpilogueDefaultEEEEEvvEEEEvNT_6ParamsE,"a",@progbits
	.sectionflags	@""
	.align	4
.nv.constant0._ZN7cutlass13device_kernelINS_4gemm6kernel13GemmUniversalIN4cute5tupleIJiiiiEEENS1_10collective13CollectiveMmaINS1_34MainloopSm90TmaGmmaWarpSpecializedILi9ENS5_IJNS4_1CILi4EEENSA_ILi2EEENSA_ILi1EEEEEENS1_35KernelTmaWarpSpecializedCooperativeEEENS5_IJNSA_ILi256EEENSA_ILi128EEENSA_ILi32EEEEEENS_10bfloat16_tENS5_IJlSD_lEEESL_SM_NS4_8TiledMMAINS4_8MMA_AtomIJNS4_4SM904GMMA28MMA_64x128x16_F32BF16BF16_SSILNSQ_5MajorE0ELSS_0ELNSQ_7ScaleInE1ELST_1EEEEEENS4_6LayoutINS5_IJSC_SD_SD_EEENS5_IJSD_NSA_ILi0EEESY_EEEEENS5_IJNS4_10UnderscoreES11_S11_EEEEENS4_23SM90_TMA_LOAD_MULTICASTENS4_14ComposedLayoutINS4_7SwizzleILi2ELi4ELi3EEENS4_18smem_ptr_flag_bitsILi16EEENSW_INS5_IJNSA_ILi8EEESJ_EEENS5_IJSJ_SD_EEEEEEEvNS4_8identityES14_S1E_vS1F_EENS_8epilogue10collective6detail29Sm90TmaWarpSpecializedAdapterINS1I_15DefaultEpilogueISL_SM_SM_NS1H_6thread17LinearCombinationISL_Li1EffLNS1M_9ScaleType4KindE0ELNS_15FloatRoundStyleE2ESL_EENS1_15EpilogueDefaultEEEEEvvEEEEvNT_6ParamsE:
	.zero		1664


//--------------------- SYMBOLS --------------------------

	.type		.nv.reservedSmem.offset0,@object
	.size		.nv.reservedSmem.offset0,0x4
	.type		__assertfail,@function
